def matmul_kernel(
    a_ptr,
    b_ptr,
    c_ptr,
    M,
    N,
    K,
    stride_am,
    stride_ak,
    stride_bk,
    stride_bn,
    stride_cm,
    stride_cn,
    BLOCK_M: tl.constexpr,
    BLOCK_N: tl.constexpr,
    BLOCK_K: tl.constexpr,
    GROUP_M: tl.constexpr,
):
    pid = tl.program_id(axis=0)
    num_pid_m = tl.cdiv(M, BLOCK_M)
    num_pid_n = tl.cdiv(N, BLOCK_N)
    num_pid_in_group = GROUP_M * num_pid_n
    group_id = pid // num_pid_in_group
    first_pid_m = group_id * GROUP_M
    group_size_m = min(num_pid_m - first_pid_m, GROUP_M)
    pid_m = first_pid_m + ((pid % num_pid_in_group) % group_size_m)
    pid_n = (pid % num_pid_in_group) // group_size_m

    offs_am = (pid_m * BLOCK_M + tl.arange(0, BLOCK_M)) % M
    offs_bn = (pid_n * BLOCK_N + tl.arange(0, BLOCK_N)) % N
    offs_k = tl.arange(0, BLOCK_K)
    a_ptrs = a_ptr + offs_am[:, None] * stride_am + offs_k[None, :] * stride_ak
    b_ptrs = b_ptr + offs_k[:, None] * stride_bk + offs_bn[None, :] * stride_bn

    acc = tl.zeros((BLOCK_M, BLOCK_N), dtype=tl.float32)
    for kk in range(0, tl.cdiv(K, BLOCK_K)):
        a = tl.load(a_ptrs, mask=offs_k[None, :] < K - kk * BLOCK_K, other=0.0)
        b = tl.load(b_ptrs, mask=offs_k[:, None] < K - kk * BLOCK_K, other=0.0)
        acc = tl.dot(a, b, acc)
        a_ptrs += BLOCK_K * stride_ak
        b_ptrs += BLOCK_K * stride_bk

    c = acc.to(c_ptr.dtype.element_ty)
    offs_cm = pid_m * BLOCK_M + tl.arange(0, BLOCK_M)
    offs_cn = pid_n * BLOCK_N + tl.arange(0, BLOCK_N)
    c_ptrs = c_ptr + offs_cm[:, None] * stride_cm + offs_cn[None, :] * stride_cn
    mask = (offs_cm[:, None] < M) & (offs_cn[None, :] < N)
    tl.store(c_ptrs, c, mask=mask)

# config = {"BLOCK_K": 32, "BLOCK_M": 128, "BLOCK_N": 64, "GROUP_M": 8, "arch": "sm_90", "dtype": "bf16", "num_ctas": 2, "num_stages": 3, "num_warps": 4}
# arch = sm_90


// ===== COMPILED SASS (sm_90a) =====

	.target	sm_90a

	.elftype	@"ET_EXEC"


//--------------------- .note.nv.tkinfo           --------------------------
	.section	.note.nv.tkinfo,"",@"SHT_NOTE"
	.sectionflags	@"SHF_NOTE_NV_TKINFO"
	.tkinfo
        /*0018*/ 	.word	0x00000002
        /*0030*/ 	.string	""
        /*0030*/ 	.string	"ptxas"
        /*0030*/ 	.string	"Cuda compilation tools, release 13.0, V13.0.88"
        /*0030*/ 	.string	"Build cuda_13.0.r13.0/compiler.36424714_0"
        /*0030*/ 	.string	"-v  -suppress-debug-info  -lineinfo  -arch sm_90a "



//--------------------- .note.nv.cuinfo           --------------------------
	.section	.note.nv.cuinfo,"",@"SHT_NOTE"
	.sectionflags	@"SHF_NOTE_NV_CUINFO"
        /*0018*/ 	.short	0x0002
        /*001a*/ 	.short	0x005a
        /*001c*/ 	.short	0x0082
	.zero		2


//--------------------- .nv.info                  --------------------------
	.section	.nv.info,"",@"SHT_CUDA_INFO"
	.align	4


	//----- nvinfo : EIATTR_REGCOUNT
	.align		4
        /*0000*/ 	.byte	0x04, 0x2f
        /*0002*/ 	.short	(.L_1 - .L_0)
	.align		4
.L_0:
        /*0004*/ 	.word	index@(matmul_kernel)
        /*0008*/ 	.word	0x00000080


	//----- nvinfo : EIATTR_FRAME_SIZE
	.align		4
.L_1:
        /*000c*/ 	.byte	0x04, 0x11
        /*000e*/ 	.short	(.L_3 - .L_2)
	.align		4
.L_2:
        /*0010*/ 	.word	index@(matmul_kernel)
        /*0014*/ 	.word	0x00000000


	//----- nvinfo : EIATTR_MIN_STACK_SIZE
	.align		4
.L_3:
        /*0018*/ 	.byte	0x04, 0x12
        /*001a*/ 	.short	(.L_5 - .L_4)
	.align		4
.L_4:
        /*001c*/ 	.word	index@(matmul_kernel)
        /*0020*/ 	.word	0x00000000
.L_5:


//--------------------- .nv.compat                --------------------------
	.section	.nv.compat,"",@"SHT_CUDA_COMPAT_INFO"
	.align	4
        /*0000*/ 	.byte	0x02, 0x09, 0x01, 0x00, 0x02, 0x02, 0x04, 0x00, 0x02, 0x05, 0x05, 0x00, 0x03, 0x07, 0x01, 0x01
        /*0010*/ 	.byte	0x02, 0x03, 0x00, 0x00, 0x02, 0x06, 0x01, 0x00, 0x04, 0x0b, 0x08, 0x00, 0x00, 0x00, 0x00, 0x00
        /*0020*/ 	.byte	0x00, 0x00, 0x00, 0x00


//--------------------- .nv.info.matmul_kernel    --------------------------
	.section	.nv.info.matmul_kernel,"",@"SHT_CUDA_INFO"
	.sectionflags	@""
	.align	4


	//----- nvinfo : EIATTR_CUDA_API_VERSION
	.align		4
        /*0000*/ 	.byte	0x04, 0x37
        /*0002*/ 	.short	(.L_7 - .L_6)
.L_6:
        /*0004*/ 	.word	0x00000082


	//----- nvinfo : EIATTR_KPARAM_INFO
	.align		4
.L_7:
        /*0008*/ 	.byte	0x04, 0x17
        /*000a*/ 	.short	(.L_9 - .L_8)
.L_8:
        /*000c*/ 	.word	0x00000000
        /*0010*/ 	.short	0x000d
        /*0012*/ 	.short	0x0048
        /*0014*/ 	.byte	0x00, 0xf4, 0x21, 0x00


	//----- nvinfo : EIATTR_KPARAM_INFO
	.align		4
.L_9:
        /*0018*/ 	.byte	0x04, 0x17
        /*001a*/ 	.short	(.L_11 - .L_10)
.L_10:
        /*001c*/ 	.word	0x00000000
        /*0020*/ 	.short	0x000c
        /*0022*/ 	.short	0x0040
        /*0024*/ 	.byte	0x00, 0xf4, 0x21, 0x00


	//----- nvinfo : EIATTR_KPARAM_INFO
	.align		4
.L_11:
        /*0028*/ 	.byte	0x04, 0x17
        /*002a*/ 	.short	(.L_13 - .L_12)
.L_12:
        /*002c*/ 	.word	0x00000000
        /*0030*/ 	.short	0x000b
        /*0032*/ 	.short	0x0038
        /*0034*/ 	.byte	0x00, 0xf0, 0x11, 0x00


	//----- nvinfo : EIATTR_KPARAM_INFO
	.align		4
.L_13:
        /*0038*/ 	.byte	0x04, 0x17
        /*003a*/ 	.short	(.L_15 - .L_14)
.L_14:
        /*003c*/ 	.word	0x00000000
        /*0040*/ 	.short	0x000a
        /*0042*/ 	.short	0x0034
        /*0044*/ 	.byte	0x00, 0xf0, 0x11, 0x00


	//----- nvinfo : EIATTR_KPARAM_INFO
	.align		4
.L_15:
        /*0048*/ 	.byte	0x04, 0x17
        /*004a*/ 	.short	(.L_17 - .L_16)
.L_16:
        /*004c*/ 	.word	0x00000000
        /*0050*/ 	.short	0x0009
        /*0052*/ 	.short	0x0030
        /*0054*/ 	.byte	0x00, 0xf0, 0x11, 0x00


	//----- nvinfo : EIATTR_KPARAM_INFO
	.align		4
.L_17:
        /*0058*/ 	.byte	0x04, 0x17
        /*005a*/ 	.short	(.L_19 - .L_18)
.L_18:
        /*005c*/ 	.word	0x00000000
        /*0060*/ 	.short	0x0008
        /*0062*/ 	.short	0x002c
        /*0064*/ 	.byte	0x00, 0xf0, 0x11, 0x00


	//----- nvinfo : EIATTR_KPARAM_INFO
	.align		4
.L_19:
        /*0068*/ 	.byte	0x04, 0x17
        /*006a*/ 	.short	(.L_21 - .L_20)
.L_20:
        /*006c*/ 	.word	0x00000000
        /*0070*/ 	.short	0x0007
        /*0072*/ 	.short	0x0028
        /*0074*/ 	.byte	0x00, 0xf0, 0x11, 0x00


	//----- nvinfo : EIATTR_KPARAM_INFO
	.align		4
.L_21:
        /*0078*/ 	.byte	0x04, 0x17
        /*007a*/ 	.short	(.L_23 - .L_22)
.L_22:
        /*007c*/ 	.word	0x00000000
        /*0080*/ 	.short	0x0006
        /*0082*/ 	.short	0x0024
        /*0084*/ 	.byte	0x00, 0xf0, 0x11, 0x00


	//----- nvinfo : EIATTR_KPARAM_INFO
	.align		4
.L_23:
        /*0088*/ 	.byte	0x04, 0x17
        /*008a*/ 	.short	(.L_25 - .L_24)
.L_24:
        /*008c*/ 	.word	0x00000000
        /*0090*/ 	.short	0x0005
        /*0092*/ 	.short	0x0020
        /*0094*/ 	.byte	0x00, 0xf0, 0x11, 0x00


	//----- nvinfo : EIATTR_KPARAM_INFO
	.align		4
.L_25:
        /*0098*/ 	.byte	0x04, 0x17
        /*009a*/ 	.short	(.L_27 - .L_26)
.L_26:
        /*009c*/ 	.word	0x00000000
        /*00a0*/ 	.short	0x0004
        /*00a2*/ 	.short	0x001c
        /*00a4*/ 	.byte	0x00, 0xf0, 0x11, 0x00


	//----- nvinfo : EIATTR_KPARAM_INFO
	.align		4
.L_27:
        /*00a8*/ 	.byte	0x04, 0x17
        /*00aa*/ 	.short	(.L_29 - .L_28)
.L_28:
        /*00ac*/ 	.word	0x00000000
        /*00b0*/ 	.short	0x0003
        /*00b2*/ 	.short	0x0018
        /*00b4*/ 	.byte	0x00, 0xf0, 0x11, 0x00


	//----- nvinfo : EIATTR_KPARAM_INFO
	.align		4
.L_29:
        /*00b8*/ 	.byte	0x04, 0x17
        /*00ba*/ 	.short	(.L_31 - .L_30)
.L_30:
        /*00bc*/ 	.word	0x00000000
        /*00c0*/ 	.short	0x0002
        /*00c2*/ 	.short	0x0010
        /*00c4*/ 	.byte	0x00, 0xf4, 0x21, 0x00


	//----- nvinfo : EIATTR_KPARAM_INFO
	.align		4
.L_31:
        /*00c8*/ 	.byte	0x04, 0x17
        /*00ca*/ 	.short	(.L_33 - .L_32)
.L_32:
        /*00cc*/ 	.word	0x00000000
        /*00d0*/ 	.short	0x0001
        /*00d2*/ 	.short	0x0008
        /*00d4*/ 	.byte	0x00, 0xf4, 0x21, 0x00


	//----- nvinfo : EIATTR_KPARAM_INFO
	.align		4
.L_33:
        /*00d8*/ 	.byte	0x04, 0x17
        /*00da*/ 	.short	(.L_35 - .L_34)
.L_34:
        /*00dc*/ 	.word	0x00000000
        /*00e0*/ 	.short	0x0000
        /*00e2*/ 	.short	0x0000
        /*00e4*/ 	.byte	0x00, 0xf4, 0x21, 0x00


	//----- nvinfo : EIATTR_EXPLICIT_CLUSTER
	.align		4
.L_35:
        /*00e8*/ 	.byte	0x01, 0x3e
	.zero		2


	//----- nvinfo : EIATTR_CTA_PER_CLUSTER
	.align		4
        /*00ec*/ 	.byte	0x04, 0x3d
        /*00ee*/ 	.short	(.L_37 - .L_36)
.L_36:
        /*00f0*/ 	.word	0x00000002
        /*00f4*/ 	.word	0x00000001
        /*00f8*/ 	.word	0x00000001


	//----- nvinfo : EIATTR_SPARSE_MMA_MASK
	.align		4
.L_37:
        /*00fc*/ 	.byte	0x03, 0x50
        /*00fe*/ 	.short	0x0000


	//----- nvinfo : EIATTR_MAXREG_COUNT
	.align		4
        /*0100*/ 	.byte	0x03, 0x1b
        /*0102*/ 	.short	0x00ff


	//----- nvinfo : EIATTR_NUM_BARRIERS
	.align		4
        /*0104*/ 	.byte	0x02, 0x4c
        /*0106*/ 	.byte	0x01
	.zero		1


	//----- nvinfo : EIATTR_MERCURY_ISA_VERSION
	.align		4
        /*0108*/ 	.byte	0x03, 0x5f
        /*010a*/ 	.short	0x0101


	//----- nvinfo : EIATTR_EXIT_INSTR_OFFSETS
	.align		4
        /*010c*/ 	.byte	0x04, 0x1c
        /*010e*/ 	.short	(.L_39 - .L_38)


	//   ....[0]....
.L_38:
        /*0110*/ 	.word	0x00003af0


	//   ....[1]....
        /*0114*/ 	.word	0x00003b20


	//----- nvinfo : EIATTR_REQNTID
	.align		4
.L_39:
        /*0118*/ 	.byte	0x04, 0x10
        /*011a*/ 	.short	(.L_41 - .L_40)
.L_40:
        /*011c*/ 	.word	0x00000080
        /*0120*/ 	.word	0x00000001
        /*0124*/ 	.word	0x00000001


	//----- nvinfo : EIATTR_CBANK_PARAM_SIZE
	.align		4
.L_41:
        /*0128*/ 	.byte	0x03, 0x19
        /*012a*/ 	.short	0x0050


	//----- nvinfo : EIATTR_PARAM_CBANK
	.align		4
        /*012c*/ 	.byte	0x04, 0x0a
        /*012e*/ 	.short	(.L_43 - .L_42)
	.align		4
.L_42:
        /*0130*/ 	.word	index@(.nv.constant0.matmul_kernel)
        /*0134*/ 	.short	0x0210
        /*0136*/ 	.short	0x0050


	//----- nvinfo : EIATTR_SW_WAR
	.align		4
.L_43:
        /*0138*/ 	.byte	0x04, 0x36
        /*013a*/ 	.short	(.L_45 - .L_44)
.L_44:
        /*013c*/ 	.word	0x00000008
.L_45:


//--------------------- .nv.callgraph             --------------------------
	.section	.nv.callgraph,"",@"SHT_CUDA_CALLGRAPH"
	.align	4
	.sectionentsize	8
	.align		4
        /*0000*/ 	.word	0x00000000
	.align		4
        /*0004*/ 	.word	0xffffffff
	.align		4
        /*0008*/ 	.word	0x00000000
	.align		4
        /*000c*/ 	.word	0xfffffffe
	.align		4
        /*0010*/ 	.word	0x00000000
	.align		4
        /*0014*/ 	.word	0xfffffffd
	.align		4
        /*0018*/ 	.word	0x00000000
	.align		4
        /*001c*/ 	.word	0xfffffffc


//--------------------- .text.matmul_kernel       --------------------------
	.section	.text.matmul_kernel,"ax",@progbits
	.align	128
        .global         matmul_kernel
        .type           matmul_kernel,@function
        .size           matmul_kernel,(.L_x_3 - matmul_kernel)
        .other          matmul_kernel,@"STO_CUDA_ENTRY STV_DEFAULT"
matmul_kernel:
.text.matmul_kernel:
[----:B------:R-:W-:Y:S08]  /*0000*/  LDC R1, c[0x0][0x28] ;  /* 0x00000a00ff017b82 */ /* 0x000ff00000000800 */
[----:B------:R-:W0:Y:S01]  /*0010*/  LDC.64 R8, c[0x0][0x228] ;  /* 0x00008a00ff087b82 */ /* 0x000e220000000a00 */
[----:B------:R-:W1:Y:S01]  /*0020*/  S2R R23, SR_TID.X ;  /* 0x0000000000177919 */ /* 0x000e620000002100 */
[----:B------:R-:W-:Y:S01]  /*0030*/  ULDC.64 UR14, c[0x0][0x208] ;  /* 0x00008200000e7ab9 */ /* 0x000fe20000000a00 */
[----:B------:R-:W-:-:S02]  /*0040*/  CS2R R24, SRZ ;  /* 0x0000000000187805 */ /* 0x000fc4000001ff00 */
[----:B------:R-:W-:Y:S02]  /*0050*/  CS2R R26, SRZ ;  /* 0x00000000001a7805 */ /* 0x000fe4000001ff00 */
[----:B------:R-:W-:Y:S02]  /*0060*/  CS2R R32, SRZ ;  /* 0x0000000000207805 */ /* 0x000fe4000001ff00 */
[----:B------:R-:W-:Y:S02]  /*0070*/  CS2R R34, SRZ ;  /* 0x0000000000227805 */ /* 0x000fe4000001ff00 */
[----:B------:R-:W-:Y:S01]  /*0080*/  CS2R R40, SRZ ;  /* 0x0000000000287805 */ /* 0x000fe2000001ff00 */
[----:B------:R-:W2:Y:S01]  /*0090*/  S2UR UR4, SR_CTAID.X ;  /* 0x00000000000479c3 */ /* 0x000ea20000002500 */
[----:B------:R-:W-:Y:S02]  /*00a0*/  CS2R R42, SRZ ;  /* 0x00000000002a7805 */ /* 0x000fe4000001ff00 */
[----:B------:R-:W-:-:S02]  /*00b0*/  CS2R R48, SRZ ;  /* 0x0000000000307805 */ /* 0x000fc4000001ff00 */
[----:B------:R-:W-:-:S03]  /*00c0*/  CS2R R50, SRZ ;  /* 0x0000000000327805 */ /* 0x000fc6000001ff00 */
[----:B------:R-:W3:Y:S01]  /*00d0*/  LDC R90, c[0x0][0x230] ;  /* 0x00008c00ff5a7b82 */ /* 0x000ee20000000800 */
[----:B0-----:R-:W-:-:S07]  /*00e0*/  VIADD R0, R9, 0x3f ;  /* 0x0000003f09007836 */ /* 0x001fce0000000000 */
[----:B------:R-:W0:Y:S01]  /*00f0*/  S2UR UR12, SR_CgaCtaId ;  /* 0x00000000000c79c3 */ /* 0x000e220000008800 */
[----:B------:R-:W-:Y:S02]  /*0100*/  SHF.R.S32.HI R3, RZ, 0x1f, R0 ;  /* 0x0000001fff037819 */ /* 0x000fe40000011400 */
[----:B--2---:R-:W-:Y:S01]  /*0110*/  I2FP.F32.U32 R5, UR4 ;  /* 0x0000000400057c45 */ /* 0x004fe20008201000 */
[----:B------:R-:W-:Y:S01]  /*0120*/  ULDC UR4, c[0x0][0x150] ;  /* 0x0000540000047ab9 */ /* 0x000fe20000000800 */
[----:B------:R-:W-:Y:S02]  /*0130*/  LEA.HI R3, R3, R0, RZ, 0x6 ;  /* 0x0000000003037211 */ /* 0x000fe400078f30ff */
[----:B-1----:R-:W-:Y:S01]  /*0140*/  SHF.R.U32.HI R17, RZ, 0x6, R23 ;  /* 0x00000006ff117819 */ /* 0x002fe20000011617 */
[----:B------:R-:W-:Y:S01]  /*0150*/  FMUL R5, R5, UR4 ;  /* 0x0000000405057c20 */ /* 0x000fe20008400000 */
[----:B------:R-:W-:Y:S01]  /*0160*/  SHF.R.S32.HI R3, RZ, 0x6, R3 ;  /* 0x00000006ff037819 */ /* 0x000fe20000011403 */
[----:B---3--:R-:W-:Y:S01]  /*0170*/  VIADD R90, R90, 0x1f ;  /* 0x0000001f5a5a7836 */ /* 0x008fe20000000000 */
[----:B------:R-:W-:-:S03]  /*0180*/  LEA.HI R21, R23, 0xe, RZ, 0x1a ;  /* 0x0000000e17157811 */ /* 0x000fc600078fd0ff */
[----:B------:R-:W-:Y:S01]  /*0190*/  IMAD.SHL.U32 R4, R3, 0x8, RZ ;  /* 0x0000000803047824 */ /* 0x000fe200078e00ff */
[----:B------:R-:W1:Y:S01]  /*01a0*/  F2I.U32.TRUNC.NTZ R5, R5 ;  /* 0x0000000500057305 */ /* 0x000e62000020f000 */
[----:B------:R-:W-:Y:S02]  /*01b0*/  LEA.HI R19, R23, 0x1e, RZ, 0x1a ;  /* 0x0000001e17137811 */ /* 0x000fe400078fd0ff */
[----:B------:R-:W-:Y:S02]  /*01c0*/  SGXT.U32 R17, R17, 0x1 ;  /* 0x000000011111781a */ /* 0x000fe40000000000 */
[----:B------:R-:W-:Y:S01]  /*01d0*/  IABS R7, R4 ;  /* 0x0000000400077213 */ /* 0x000fe20000000000 */
[----:B0-----:R-:W-:-:S03]  /*01e0*/  USHF.L.U32 UR4, UR12, 0x6, URZ ;  /* 0x000000060c047899 */ /* 0x001fc6000800063f */
[----:B------:R-:W0:Y:S01]  /*01f0*/  I2F.RP R0, R7 ;  /* 0x0000000700007306 */ /* 0x000e220000209400 */
[----:B-1----:R-:W-:-:S07]  /*0200*/  IABS R13, R5 ;  /* 0x00000005000d7213 */ /* 0x002fce0000000000 */
[----:B0-----:R-:W0:Y:S02]  /*0210*/  MUFU.RCP R0, R0 ;  /* 0x0000000000007308 */ /* 0x001e240000001000 */
[----:B0-----:R-:W-:Y:S01]  /*0220*/  VIADD R2, R0, 0xffffffe ;  /* 0x0ffffffe00027836 */ /* 0x001fe20000000000 */
[----:B------:R-:W-:-:S05]  /*0230*/  IABS R0, R4 ;  /* 0x0000000400007213 */ /* 0x000fca0000000000 */
[----:B------:R0:W1:Y:S01]  /*0240*/  F2I.FTZ.U32.TRUNC.NTZ R3, R2 ;  /* 0x0000000200037305 */ /* 0x000062000021f000 */
[----:B------:R-:W-:Y:S02]  /*0250*/  IMAD.MOV R0, RZ, RZ, -R0 ;  /* 0x000000ffff007224 */ /* 0x000fe400078e0a00 */
[----:B0-----:R-:W-:Y:S02]  /*0260*/  IMAD.MOV.U32 R2, RZ, RZ, RZ ;  /* 0x000000ffff027224 */ /* 0x001fe400078e00ff */
[----:B-1----:R-:W-:-:S04]  /*0270*/  IMAD.MOV R6, RZ, RZ, -R3 ;  /* 0x000000ffff067224 */ /* 0x002fc800078e0a03 */
[----:B------:R-:W-:-:S04]  /*0280*/  IMAD R11, R6, R7, RZ ;  /* 0x00000007060b7224 */ /* 0x000fc800078e02ff */
[----:B------:R-:W-:-:S06]  /*0290*/  IMAD.HI.U32 R2, R3, R11, R2 ;  /* 0x0000000b03027227 */ /* 0x000fcc00078e0002 */
[----:B------:R-:W-:-:S04]  /*02a0*/  IMAD.HI.U32 R2, R2, R13, RZ ;  /* 0x0000000d02027227 */ /* 0x000fc800078e00ff */
[----:B------:R-:W-:-:S05]  /*02b0*/  IMAD R0, R2, R0, R13 ;  /* 0x0000000002007224 */ /* 0x000fca00078e020d */
[----:B------:R-:W-:-:S13]  /*02c0*/  ISETP.GT.U32.AND P1, PT, R7, R0, PT ;  /* 0x000000000700720c */ /* 0x000fda0003f24070 */
[----:B------:R-:W-:Y:S02]  /*02d0*/  @!P1 IMAD.IADD R0, R0, 0x1, -R7 ;  /* 0x0000000100009824 */ /* 0x000fe400078e0a07 */
[----:B------:R-:W-:Y:S01]  /*02e0*/  @!P1 VIADD R2, R2, 0x1 ;  /* 0x0000000102029836 */ /* 0x000fe20000000000 */
[----:B------:R-:W-:Y:S02]  /*02f0*/  ISETP.NE.AND P1, PT, R4, RZ, PT ;  /* 0x000000ff0400720c */ /* 0x000fe40003f25270 */
[----:B------:R-:W-:Y:S02]  /*0300*/  ISETP.GE.U32.AND P0, PT, R0, R7, PT ;  /* 0x000000070000720c */ /* 0x000fe40003f06070 */
[----:B------:R-:W-:-:S04]  /*0310*/  LOP3.LUT R0, R5, R4, RZ, 0x3c, !PT ;  /* 0x0000000405007212 */ /* 0x000fc800078e3cff */
[----:B------:R-:W-:Y:S01]  /*0320*/  ISETP.GE.AND P2, PT, R0, RZ, PT ;  /* 0x000000ff0000720c */ /* 0x000fe20003f46270 */
[----:B------:R-:W-:-:S05]  /*0330*/  VIADD R0, R8, 0x7f ;  /* 0x0000007f08007836 */ /* 0x000fca0000000000 */
[----:B------:R-:W-:Y:S01]  /*0340*/  SHF.R.S32.HI R3, RZ, 0x1f, R0 ;  /* 0x0000001fff037819 */ /* 0x000fe20000011400 */
[----:B------:R-:W-:-:S03]  /*0350*/  @P0 VIADD R2, R2, 0x1 ;  /* 0x0000000102020836 */ /* 0x000fc60000000000 */
[----:B------:R-:W-:-:S03]  /*0360*/  LEA.HI R3, R3, R0, RZ, 0x7 ;  /* 0x0000000003037211 */ /* 0x000fc600078f38ff */
[----:B------:R-:W-:Y:S01]  /*0370*/  @!P2 IMAD.MOV R2, RZ, RZ, -R2 ;  /* 0x000000ffff02a224 */ /* 0x000fe200078e0a02 */
[----:B------:R-:W-:-:S05]  /*0380*/  @!P1 LOP3.LUT R2, RZ, R4, RZ, 0x33, !PT ;  /* 0x00000004ff029212 */ /* 0x000fca00078e33ff */
[----:B------:R-:W-:Y:S02]  /*0390*/  IMAD.SHL.U32 R6, R2, 0x8, RZ ;  /* 0x0000000802067824 */ /* 0x000fe400078e00ff */
[----:B------:R-:W-:-:S03]  /*03a0*/  IMAD.MOV R2, RZ, RZ, -R2 ;  /* 0x000000ffff027224 */ /* 0x000fc600078e0a02 */
[----:B------:R-:W-:Y:S01]  /*03b0*/  LEA.HI.SX32 R3, R3, -R6, 0x19 ;  /* 0x8000000603037211 */ /* 0x000fe200078fcaff */
[----:B------:R-:W-:-:S03]  /*03c0*/  IMAD R4, R4, R2, R5 ;  /* 0x0000000204047224 */ /* 0x000fc600078e0205 */
[----:B------:R-:W-:Y:S02]  /*03d0*/  VIMNMX R13, R3, 0x8, PT ;  /* 0x00000008030d7848 */ /* 0x000fe40003fe0100 */
[----:B------:R-:W-:Y:S02]  /*03e0*/  IABS R11, R4 ;  /* 0x00000004000b7213 */ /* 0x000fe40000000000 */
[----:B------:R-:W-:-:S04]  /*03f0*/  IABS R7, R13 ;  /* 0x0000000d00077213 */ /* 0x000fc80000000000 */
[----:B------:R-:W0:Y:S08]  /*0400*/  I2F.RP R0, R7 ;  /* 0x0000000700007306 */ /* 0x000e300000209400 */
[----:B0-----:R-:W0:Y:S02]  /*0410*/  MUFU.RCP R0, R0 ;  /* 0x0000000000007308 */ /* 0x001e240000001000 */
[----:B0-----:R-:W-:-:S06]  /*0420*/  VIADD R3, R0, 0xffffffe ;  /* 0x0ffffffe00037836 */ /* 0x001fcc0000000000 */
[----:B------:R-:W0:Y:S02]  /*0430*/  F2I.FTZ.U32.TRUNC.NTZ R3, R3 ;  /* 0x0000000300037305 */ /* 0x000e24000021f000 */
[----:B0-----:R-:W-:-:S04]  /*0440*/  IMAD.MOV R10, RZ, RZ, -R3 ;  /* 0x000000ffff0a7224 */ /* 0x001fc800078e0a03 */
[----:B------:R-:W-:Y:S01]  /*0450*/  IMAD.MOV.U32 R2, RZ, RZ, R10 ;  /* 0x000000ffff027224 */ /* 0x000fe200078e000a */
[----:B------:R-:W-:-:S03]  /*0460*/  IABS R10, R13 ;  /* 0x0000000d000a7213 */ /* 0x000fc60000000000 */
[----:B------:R-:W-:Y:S02]  /*0470*/  IMAD R5, R2, R7, RZ ;  /* 0x0000000702057224 */ /* 0x000fe400078e02ff */
[----:B------:R-:W-:Y:S02]  /*0480*/  IMAD.MOV.U32 R2, RZ, RZ, RZ ;  /* 0x000000ffff027224 */ /* 0x000fe400078e00ff */
[----:B------:R-:W-:Y:S02]  /*0490*/  IMAD.MOV R0, RZ, RZ, -R10 ;  /* 0x000000ffff007224 */ /* 0x000fe400078e0a0a */
[----:B------:R-:W-:Y:S01]  /*04a0*/  IMAD.HI.U32 R2, R3, R5, R2 ;  /* 0x0000000503027227 */ /* 0x000fe200078e0002 */
[----:B------:R-:W-:-:S05]  /*04b0*/  LOP3.LUT R3, R23, 0x3f, RZ, 0xc0, !PT ;  /* 0x0000003f17037812 */ /* 0x000fca00078ec0ff */
        /* <DEDUP_REMOVED lines=8> */
[----:B------:R-:W-:-:S07]  /*0540*/  ISETP.GE.AND P2, PT, R0, RZ, PT ;  /* 0x000000ff0000720c */ /* 0x000fce0003f46270 */
[----:B------:R-:W-:Y:S01]  /*0550*/  @P0 VIADD R2, R2, 0x1 ;  /* 0x0000000102020836 */ /* 0x000fe20000000000 */
[----:B------:R-:W-:-:S05]  /*0560*/  ISETP.GE.AND P0, PT, R90, 0x20, PT ;  /* 0x000000205a00780c */ /* 0x000fca0003f06270 */
[----:B------:R-:W-:Y:S01]  /*0570*/  @!P2 IMAD.MOV R2, RZ, RZ, -R2 ;  /* 0x000000ffff02a224 */ /* 0x000fe200078e0a02 */
[----:B------:R-:W-:-:S05]  /*0580*/  @!P1 LOP3.LUT R2, RZ, R13, RZ, 0x33, !PT ;  /* 0x0000000dff029212 */ /* 0x000fca00078e33ff */
[----:B------:R-:W-:Y:S02]  /*0590*/  IMAD.MOV R0, RZ, RZ, -R2 ;  /* 0x000000ffff007224 */ /* 0x000fe400078e0a02 */
[----:B------:R-:W-:Y:S02]  /*05a0*/  IMAD.SHL.U32 R16, R2, 0x40, RZ ;  /* 0x0000004002107824 */ /* 0x000fe400078e00ff */
[----:B------:R-:W-:Y:S02]  /*05b0*/  IMAD R0, R13, R0, R4 ;  /* 0x000000000d007224 */ /* 0x000fe400078e0204 */
[----:B------:R-:W-:Y:S01]  /*05c0*/  IMAD.U32 R4, RZ, RZ, UR4 ;  /* 0x00000004ff047e24 */ /* 0x000fe2000f8e00ff */
[----:B------:R-:W-:Y:S01]  /*05d0*/  UMOV UR4, 0x400 ;  /* 0x0000040000047882 */ /* 0x000fe20000000000 */
[----:B------:R-:W-:Y:S01]  /*05e0*/  IMAD.IADD R0, R6, 0x1, R0 ;  /* 0x0000000106007824 */ /* 0x000fe200078e0200 */
[----:B------:R-:W-:Y:S02]  /*05f0*/  ULEA UR12, UR12, UR4, 0x18 ;  /* 0x000000040c0c7291 */ /* 0x000fe4000f8ec03f */
[----:B------:R-:W-:-:S05]  /*0600*/  LOP3.LUT R3, R3, 0x40, R4, 0xf8, !PT ;  /* 0x0000004003037812 */ /* 0x000fca00078ef804 */
[----:B------:R-:W-:Y:S01]  /*0610*/  IMAD R18, R0, 0x80, R3 ;  /* 0x0000008000127824 */ /* 0x000fe200078e0203 */
[----:B------:R-:W-:Y:S06]  /*0620*/  @!P0 BRA `(.L_x_0) ;  /* 0x0000002400648947 */ /* 0x000fec0003800000 */
[----:B------:R-:W-:Y:S01]  /*0630*/  IABS R29, R8 ;  /* 0x00000008001d7213 */ /* 0x000fe20000000000 */
[----:B------:R-:W-:Y:S01]  /*0640*/  ULDC UR4, c[0x0][0x234] ;  /* 0x00008d0000047ab9 */ /* 0x000fe20000000800 */
[----:B------:R-:W-:Y:S01]  /*0650*/  IABS R2, R9 ;  /* 0x0000000900027213 */ /* 0x000fe20000000000 */
[----:B------:R-:W-:Y:S01]  /*0660*/  ULDC.64 UR6, c[0x0][0x210] ;  /* 0x0000840000067ab9 */ /* 0x000fe20000000a00 */
[----:B------:R-:W0:Y:S01]  /*0670*/  I2F.RP R3, R29 ;  /* 0x0000001d00037306 */ /* 0x000e220000209400 */
[----:B------:R-:W-:Y:S01]  /*0680*/  IABS R12, R18 ;  /* 0x00000012000c7213 */ /* 0x000fe20000000000 */
[----:B------:R-:W1:Y:S01]  /*0690*/  LDC R71, c[0x0][0x23c] ;  /* 0x00008f00ff477b82 */ /* 0x000e620000000800 */
[----:B------:R-:W-:Y:S01]  /*06a0*/  LEA.HI R20, R23, R16, RZ, 0x1b ;  /* 0x0000001017147211 */ /* 0x000fe200078fd8ff */
[----:B------:R-:W-:Y:S01]  /*06b0*/  ULDC UR5, c[0x0][0x240] ;  /* 0x0000900000057ab9 */ /* 0x000fe20000000800 */
[----:B------:R-:W-:Y:S02]  /*06c0*/  ISETP.GE.AND P5, PT, R18, RZ, PT ;  /* 0x000000ff1200720c */ /* 0x000fe40003fa6270 */
[----:B------:R-:W-:-:S02]  /*06d0*/  CS2R R46, SRZ ;  /* 0x00000000002e7805 */ /* 0x000fc4000001ff00 */
[----:B------:R-:W-:Y:S01]  /*06e0*/  ISETP.NE.AND P6, PT, R8, RZ, PT ;  /* 0x000000ff0800720c */ /* 0x000fe20003fc5270 */
[----:B------:R-:W2:Y:S01]  /*06f0*/  I2F.RP R0, R2 ;  /* 0x0000000200007306 */ /* 0x000ea20000209400 */
[C---:B------:R-:W-:Y:S01]  /*0700*/  LOP3.LUT R56, R17.reuse, 0x1c, RZ, 0xfc, !PT ;  /* 0x0000001c11387812 */ /* 0x040fe200078efcff */
[----:B------:R-:W3:Y:S01]  /*0710*/  LDC R70, c[0x0][0x238] ;  /* 0x00008e00ff467b82 */ /* 0x000ee20000000800 */
[C---:B------:R-:W-:Y:S02]  /*0720*/  LOP3.LUT R57, R17.reuse, 0x1a, RZ, 0xfc, !PT ;  /* 0x0000001a11397812 */ /* 0x040fe400078efcff */
[----:B------:R-:W-:Y:S02]  /*0730*/  CS2R R48, SRZ ;  /* 0x0000000000307805 */ /* 0x000fe4000001ff00 */
[----:B------:R-:W-:Y:S02]  /*0740*/  LOP3.LUT R58, R17, 0x18, RZ, 0xfc, !PT ;  /* 0x00000018113a7812 */ /* 0x000fe400078efcff */
[----:B------:R-:W-:-:S02]  /*0750*/  CS2R R50, SRZ ;  /* 0x0000000000327805 */ /* 0x000fc4000001ff00 */
[C---:B------:R-:W-:Y:S01]  /*0760*/  LOP3.LUT R59, R17.reuse, 0x16, RZ, 0xfc, !PT ;  /* 0x00000016113b7812 */ /* 0x040fe200078efcff */
[----:B0-----:R-:W0:Y:S01]  /*0770*/  MUFU.RCP R3, R3 ;  /* 0x0000000300037308 */ /* 0x001e220000001000 */
[C---:B------:R-:W-:Y:S02]  /*0780*/  LOP3.LUT R60, R17.reuse, 0x14, RZ, 0xfc, !PT ;  /* 0x00000014113c7812 */ /* 0x040fe400078efcff */
[----:B------:R-:W-:Y:S02]  /*0790*/  CS2R R52, SRZ ;  /* 0x0000000000347805 */ /* 0x000fe4000001ff00 */
[C---:B------:R-:W-:Y:S02]  /*07a0*/  LOP3.LUT R61, R17.reuse, 0x12, RZ, 0xfc, !PT ;  /* 0x00000012113d7812 */ /* 0x040fe400078efcff */
[----:B------:R-:W-:Y:S02]  /*07b0*/  CS2R R54, SRZ ;  /* 0x0000000000367805 */ /* 0x000fe4000001ff00 */
[C---:B------:R-:W-:Y:S01]  /*07c0*/  LOP3.LUT R62, R17.reuse, 0x10, RZ, 0xfc, !PT ;  /* 0x00000010113e7812 */ /* 0x040fe200078efcff */
[----:B------:R-:W-:Y:S01]  /*07d0*/  UMOV UR8, 0x80 ;  /* 0x0000008000087882 */ /* 0x000fe20000000000 */
[C---:B------:R-:W-:Y:S01]  /*07e0*/  LOP3.LUT R63, R17.reuse, 0xc, RZ, 0xfc, !PT ;  /* 0x0000000c113f7812 */ /* 0x040fe200078efcff */
[----:B--2---:R-:W2:Y:S01]  /*07f0*/  MUFU.RCP R0, R0 ;  /* 0x0000000000007308 */ /* 0x004ea20000001000 */
[C---:B------:R-:W-:Y:S01]  /*0800*/  LOP3.LUT R64, R17.reuse, 0xa, RZ, 0xfc, !PT ;  /* 0x0000000a11407812 */ /* 0x040fe200078efcff */
[----:B------:R-:W-:Y:S01]  /*0810*/  UMOV UR9, 0x40000040 ;  /* 0x4000004000097882 */ /* 0x000fe20000000000 */
[C---:B------:R-:W-:Y:S01]  /*0820*/  LOP3.LUT R65, R17.reuse, 0x8, RZ, 0xfc, !PT ;  /* 0x0000000811417812 */ /* 0x040fe200078efcff */
[----:B------:R-:W-:Y:S01]  /*0830*/  UMOV UR10, 0xfffffffe ;  /* 0xfffffffe000a7882 */ /* 0x000fe20000000000 */
[C---:B------:R-:W-:Y:S01]  /*0840*/  LOP3.LUT R66, R17.reuse, 0x6, RZ, 0xfc, !PT ;  /* 0x0000000611427812 */ /* 0x040fe200078efcff */
[----:B------:R-:W-:Y:S01]  /*0850*/  UMOV UR11, 0x7fffffdf ;  /* 0x7fffffdf000b7882 */ /* 0x000fe20000000000 */
[----:B------:R-:W-:Y:S01]  /*0860*/  LOP3.LUT R67, R17, 0x4, RZ, 0xfc, !PT ;  /* 0x0000000411437812 */ /* 0x000fe200078efcff */
[----:B------:R-:W-:Y:S01]  /*0870*/  ULDC UR13, c[0x0][0x230] ;  /* 0x00008c00000d7ab9 */ /* 0x000fe20000000800 */
[----:B0-----:R-:W-:Y:S01]  /*0880*/  VIADD R6, R3, 0xffffffe ;  /* 0x0ffffffe03067836 */ /* 0x001fe20000000000 */
[----:B------:R-:W-:Y:S01]  /*0890*/  SHF.R.S32.HI R3, RZ, 0x1f, R90 ;  /* 0x0000001fff037819 */ /* 0x000fe2000001145a */
[----:B---3--:R-:W-:Y:S01]  /*08a0*/  IMAD R56, R56, R70, RZ ;  /* 0x0000004638387224 */ /* 0x008fe200078e02ff */
[----:B------:R-:W-:Y:S01]  /*08b0*/  LOP3.LUT R91, R17, 0x2, RZ, 0xfc, !PT ;  /* 0x00000002115b7812 */ /* 0x000fe200078efcff */
[----:B------:R0:W3:Y:S01]  /*08c0*/  F2I.FTZ.U32.TRUNC.NTZ R7, R6 ;  /* 0x0000000600077305 */ /* 0x0000e2000021f000 */
[----:B------:R-:W-:Y:S01]  /*08d0*/  LEA.HI R90, R3, R90, RZ, 0x5 ;  /* 0x0000005a035a7211 */ /* 0x000fe200078f28ff */
[----:B------:R-:W-:-:S02]  /*08e0*/  IMAD R57, R57, R70, RZ ;  /* 0x0000004639397224 */ /* 0x000fc400078e02ff */
[----:B--2---:R-:W-:Y:S01]  /*08f0*/  VIADD R4, R0, 0xffffffe ;  /* 0x0ffffffe00047836 */ /* 0x004fe20000000000 */
[----:B------:R-:W-:Y:S01]  /*0900*/  SHF.R.S32.HI R90, RZ, 0x5, R90 ;  /* 0x00000005ff5a7819 */ /* 0x000fe2000001145a */
[----:B------:R-:W-:Y:S02]  /*0910*/  VIADD R0, R20, 0x3c ;  /* 0x0000003c14007836 */ /* 0x000fe40000000000 */
[----:B------:R2:W4:Y:S01]  /*0920*/  F2I.FTZ.U32.TRUNC.NTZ R5, R4 ;  /* 0x0000000400057305 */ /* 0x000522000021f000 */
[----:B0-----:R-:W-:Y:S02]  /*0930*/  IMAD.MOV.U32 R6, RZ, RZ, RZ ;  /* 0x000000ffff067224 */ /* 0x001fe400078e00ff */
[----:B------:R-:W-:Y:S01]  /*0940*/  ISETP.GE.AND P1, PT, R0, RZ, PT ;  /* 0x000000ff0000720c */ /* 0x000fe20003f26270 */
[-C--:B------:R-:W-:Y:S02]  /*0950*/  IMAD R58, R58, R70.reuse, RZ ;  /* 0x000000463a3a7224 */ /* 0x080fe400078e02ff */
[----:B------:R-:W-:-:S02]  /*0960*/  IMAD R59, R59, R70, RZ ;  /* 0x000000463b3b7224 */ /* 0x000fc400078e02ff */
[--C-:B---3--:R-:W-:Y:S02]  /*0970*/  IMAD.MOV R10, RZ, RZ, -R7.reuse ;  /* 0x000000ffff0a7224 */ /* 0x108fe400078e0a07 */
[----:B--2---:R-:W-:Y:S02]  /*0980*/  IMAD.MOV.U32 R4, RZ, RZ, RZ ;  /* 0x000000ffff047224 */ /* 0x004fe400078e00ff */
[----:B------:R-:W-:Y:S02]  /*0990*/  IMAD R11, R10, R29, RZ ;  /* 0x0000001d0a0b7224 */ /* 0x000fe400078e02ff */
[----:B------:R-:W-:Y:S02]  /*09a0*/  IMAD R60, R60, R70, RZ ;  /* 0x000000463c3c7224 */ /* 0x000fe400078e02ff */
[----:B------:R-:W-:Y:S01]  /*09b0*/  IMAD.HI.U32 R7, R7, R11, R6 ;  /* 0x0000000b07077227 */ /* 0x000fe200078e0006 */
[----:B------:R-:W-:-:S03]  /*09c0*/  SHF.R.U32.HI R6, RZ, 0x5, R23 ;  /* 0x00000005ff067819 */ /* 0x000fc60000011617 */
[----:B----4-:R-:W-:Y:S01]  /*09d0*/  IMAD.MOV R11, RZ, RZ, -R5 ;  /* 0x000000ffff0b7224 */ /* 0x010fe200078e0a05 */
[----:B------:R-:W-:Y:S01]  /*09e0*/  SGXT.U32 R3, R6, 0x2 ;  /* 0x000000020603781a */ /* 0x000fe20000000000 */
[----:B------:R-:W-:Y:S01]  /*09f0*/  IMAD.HI.U32 R7, R7, R12, RZ ;  /* 0x0000000c07077227 */ /* 0x000fe200078e00ff */
[----:B------:R-:W-:Y:S02]  /*0a00*/  IABS R6, R0 ;  /* 0x0000000000067213 */ /* 0x000fe40000000000 */
[----:B------:R-:W-:Y:S01]  /*0a10*/  LOP3.LUT R0, R16, R3, RZ, 0xfc, !PT ;  /* 0x0000000310007212 */ /* 0x000fe200078efcff */
[----:B------:R-:W-:Y:S02]  /*0a20*/  IMAD.MOV R7, RZ, RZ, -R7 ;  /* 0x000000ffff077224 */ /* 0x000fe400078e0a07 */
[----:B------:R-:W-:Y:S01]  /*0a30*/  IMAD R11, R11, R2, RZ ;  /* 0x000000020b0b7224 */ /* 0x000fe200078e02ff */
[C---:B------:R-:W-:Y:S01]  /*0a40*/  LOP3.LUT R3, R0.reuse, 0x38, RZ, 0xfc, !PT ;  /* 0x0000003800037812 */ /* 0x040fe200078efcff */
[----:B------:R-:W-:Y:S01]  /*0a50*/  IMAD R12, R29, R7, R12 ;  /* 0x000000071d0c7224 */ /* 0x000fe200078e020c */
[C---:B------:R-:W-:Y:S01]  /*0a60*/  LOP3.LUT R22, R0.reuse, 0x2c, RZ, 0xfc, !PT ;  /* 0x0000002c00167812 */ /* 0x040fe200078efcff */
[----:B------:R-:W-:Y:S01]  /*0a70*/  IMAD.HI.U32 R4, R5, R11, R4 ;  /* 0x0000000b05047227 */ /* 0x000fe200078e0004 */
[----:B------:R-:W-:-:S02]  /*0a80*/  LOP3.LUT R5, R0, 0x34, RZ, 0xfc, !PT ;  /* 0x0000003400057812 */ /* 0x000fc400078efcff */
[----:B------:R-:W-:Y:S01]  /*0a90*/  ISETP.GT.U32.AND P0, PT, R29, R12, PT ;  /* 0x0000000c1d00720c */ /* 0x000fe20003f04070 */
[----:B------:R-:W-:Y:S01]  /*0aa0*/  IMAD.MOV.U32 R11, RZ, RZ, R6 ;  /* 0x000000ffff0b7224 */ /* 0x000fe200078e0006 */
[----:B------:R-:W-:Y:S01]  /*0ab0*/  IABS R13, R3 ;  /* 0x00000003000d7213 */ /* 0x000fe20000000000 */
[-C--:B------:R-:W-:Y:S01]  /*0ac0*/  IMAD R61, R61, R70.reuse, RZ ;  /* 0x000000463d3d7224 */ /* 0x080fe200078e02ff */
[----:B------:R-:W-:Y:S01]  /*0ad0*/  ISETP.GE.AND P4, PT, R5, RZ, PT ;  /* 0x000000ff0500720c */ /* 0x000fe20003f86270 */
[----:B------:R-:W-:Y:S01]  /*0ae0*/  IMAD R62, R62, R70, RZ ;  /* 0x000000463e3e7224 */ /* 0x000fe200078e02ff */
[----:B------:R-:W-:Y:S01]  /*0af0*/  IABS R15, R5 ;  /* 0x00000005000f7213 */ /* 0x000fe20000000000 */
[----:B------:R-:W-:Y:S01]  /*0b00*/  IMAD.HI.U32 R5, R4, R13, RZ ;  /* 0x0000000d04057227 */ /* 0x000fe200078e00ff */
[----:B------:R-:W-:Y:S02]  /*0b10*/  ISETP.GE.AND P3, PT, R3, RZ, PT ;  /* 0x000000ff0300720c */ /* 0x000fe40003f66270 */
[----:B------:R-:W-:Y:S01]  /*0b20*/  LOP3.LUT R6, R0, 0x30, RZ, 0xfc, !PT ;  /* 0x0000003000067812 */ /* 0x000fe200078efcff */
[----:B------:R-:W-:Y:S01]  /*0b30*/  IMAD.HI.U32 R3, R4, R11, RZ ;  /* 0x0000000b04037227 */ /* 0x000fe200078e00ff */
[----:B------:R-:W-:-:S02]  /*0b40*/  IABS R27, R22 ;  /* 0x00000016001b7213 */ /* 0x000fc40000000000 */
[----:B------:R-:W-:Y:S01]  /*0b50*/  IABS R25, R6 ;  /* 0x0000000600197213 */ /* 0x000fe20000000000 */
[----:B------:R-:W-:Y:S01]  /*0b60*/  @!P0 IMAD.IADD R12, R12, 0x1, -R29 ;  /* 0x000000010c0c8824 */ /* 0x000fe200078e0a1d */
[----:B------:R-:W-:Y:S01]  /*0b70*/  ISETP.GE.AND P2, PT, R6, RZ, PT ;  /* 0x000000ff0600720c */ /* 0x000fe20003f46270 */
[----:B------:R-:W-:Y:S01]  /*0b80*/  IMAD.MOV R5, RZ, RZ, -R5 ;  /* 0x000000ffff057224 */ /* 0x000fe200078e0a05 */
[----:B------:R-:W-:Y:S01]  /*0b90*/  LOP3.LUT R24, R0, 0x20, RZ, 0xfc, !PT ;  /* 0x0000002000187812 */ /* 0x000fe200078efcff */
[----:B------:R-:W-:Y:S01]  /*0ba0*/  IMAD.MOV R3, RZ, RZ, -R3 ;  /* 0x000000ffff037224 */ /* 0x000fe200078e0a03 */
[----:B------:R-:W-:Y:S01]  /*0bb0*/  ISETP.GT.U32.AND P0, PT, R29, R12, PT ;  /* 0x0000000c1d00720c */ /* 0x000fe20003f04070 */
[----:B------:R-:W-:Y:S01]  /*0bc0*/  IMAD R5, R2, R5, R13 ;  /* 0x0000000502057224 */ /* 0x000fe200078e020d */
[----:B------:R-:W-:Y:S01]  /*0bd0*/  LOP3.LUT R26, R0, 0x18, RZ, 0xfc, !PT ;  /* 0x00000018001a7812 */ /* 0x000fe200078efcff */
[----:B------:R-:W-:Y:S01]  /*0be0*/  IMAD R3, R2, R3, R11 ;  /* 0x0000000302037224 */ /* 0x000fe200078e020b */
[----:B------:R-:W-:Y:S01]  /*0bf0*/  LOP3.LUT R28, R0, 0x10, RZ, 0xfc, !PT ;  /* 0x00000010001c7812 */ /* 0x000fe200078efcff */
[----:B------:R-:W-:Y:S01]  /*0c00*/  IMAD.HI.U32 R7, R4, R25, RZ ;  /* 0x0000001904077227 */ /* 0x000fe200078e00ff */
[----:B------:R-:W-:-:S02]  /*0c10*/  IABS R31, R26 ;  /* 0x0000001a001f7213 */ /* 0x000fc40000000000 */
[----:B------:R-:W-:Y:S01]  /*0c20*/  LOP3.LUT R30, R0, 0xc, RZ, 0xfc, !PT ;  /* 0x0000000c001e7812 */ /* 0x000fe200078efcff */
[----:B------:R-:W-:Y:S01]  /*0c30*/  IMAD.HI.U32 R6, R4, R15, RZ ;  /* 0x0000000f04067227 */ /* 0x000fe200078e00ff */
[----:B------:R-:W-:Y:S02]  /*0c40*/  IABS R35, R28 ;  /* 0x0000001c00237213 */ /* 0x000fe40000000000 */
[----:B------:R-:W-:Y:S01]  /*0c50*/  IABS R37, R30 ;  /* 0x0000001e00257213 */ /* 0x000fe20000000000 */
[----:B------:R-:W-:Y:S01]  /*0c60*/  @!P0 IMAD.IADD R12, R12, 0x1, -R29 ;  /* 0x000000010c0c8824 */ /* 0x000fe200078e0a1d */
[----:B------:R-:W-:Y:S01]  /*0c70*/  LOP3.LUT R32, R0, 0x8, RZ, 0xfc, !PT ;  /* 0x0000000800207812 */ /* 0x000fe200078efcff */
[----:B------:R-:W-:Y:S01]  /*0c80*/  IMAD.MOV R14, RZ, RZ, -R7 ;  /* 0x000000ffff0e7224 */ /* 0x000fe200078e0a07 */
[----:B------:R-:W-:Y:S01]  /*0c90*/  IABS R43, R0 ;  /* 0x00000000002b7213 */ /* 0x000fe20000000000 */
[----:B------:R-:W-:Y:S01]  /*0ca0*/  @!P5 IMAD.MOV R12, RZ, RZ, -R12 ;  /* 0x000000ffff0cd224 */ /* 0x000fe200078e0a0c */
[----:B------:R-:W-:Y:S01]  /*0cb0*/  @!P6 LOP3.LUT R12, RZ, R8, RZ, 0x33, !PT ;  /* 0x00000008ff0ce212 */ /* 0x000fe200078e33ff */
[----:B------:R-:W-:Y:S01]  /*0cc0*/  IMAD.MOV R6, RZ, RZ, -R6 ;  /* 0x000000ffff067224 */ /* 0x000fe200078e0a06 */
[C---:B------:R-:W-:Y:S01]  /*0cd0*/  ISETP.GT.U32.AND P6, PT, R2.reuse, R5, PT ;  /* 0x000000050200720c */ /* 0x040fe20003fc4070 */
[C---:B------:R-:W-:Y:S01]  /*0ce0*/  IMAD R11, R2.reuse, R14, R25 ;  /* 0x0000000e020b7224 */ /* 0x040fe200078e0219 */
[C---:B------:R-:W-:Y:S01]  /*0cf0*/  ISETP.GT.U32.AND P5, PT, R2.reuse, R3, PT ;  /* 0x000000030200720c */ /* 0x040fe20003fa4070 */
[----:B------:R-:W-:Y:S01]  /*0d00*/  IMAD R7, R2, R6, R15 ;  /* 0x0000000602077224 */ /* 0x000fe200078e020f */
[----:B------:R-:W-:Y:S01]  /*0d10*/  LOP3.LUT R14, R0, 0x28, RZ, 0xfc, !PT ;  /* 0x00000028000e7812 */ /* 0x000fe200078efcff */
[----:B------:R-:W-:Y:S01]  /*0d20*/  IMAD.HI.U32 R10, R4, R27, RZ ;  /* 0x0000001b040a7227 */ /* 0x000fe200078e00ff */
[----:B------:R-:W-:-:S02]  /*0d30*/  IABS R39, R32 ;  /* 0x0000002000277213 */ /* 0x000fc40000000000 */
[----:B------:R-:W-:Y:S01]  /*0d40*/  IABS R15, R14 ;  /* 0x0000000e000f7213 */ /* 0x000fe20000000000 */
[----:B------:R-:W-:Y:S02]  /*0d50*/  IMAD.MOV R10, RZ, RZ, -R10 ;  /* 0x000000ffff0a7224 */ /* 0x000fe400078e0a0a */
[----:B------:R-:W-:Y:S01]  /*0d60*/  VIADD R6, R20, 0x1c ;  /* 0x0000001c14067836 */ /* 0x000fe20000000000 */
[----:B------:R-:W-:Y:S01]  /*0d70*/  LOP3.LUT R20, R0, 0x24, RZ, 0xfc, !PT ;  /* 0x0000002400147812 */ /* 0x000fe200078efcff */
[--C-:B------:R-:W-:Y:S02]  /*0d80*/  @!P6 IMAD.IADD R5, R5, 0x1, -R2.reuse ;  /* 0x000000010505e824 */ /* 0x100fe400078e0a02 */
[----:B------:R-:W-:Y:S01]  /*0d90*/  @!P5 IMAD.IADD R3, R3, 0x1, -R2 ;  /* 0x000000010303d824 */ /* 0x000fe200078e0a02 */
[----:B------:R-:W-:Y:S01]  /*0da0*/  ISETP.GE.AND P0, PT, R6, RZ, PT ;  /* 0x000000ff0600720c */ /* 0x000fe20003f06270 */
[C---:B------:R-:W-:Y:S01]  /*0db0*/  IMAD R13, R2.reuse, R10, R27 ;  /* 0x0000000a020d7224 */ /* 0x040fe200078e021b */
[----:B------:R-:W-:Y:S01]  /*0dc0*/  ISETP.GT.U32.AND P6, PT, R2, R5, PT ;  /* 0x000000050200720c */ /* 0x000fe20003fc4070 */
[----:B------:R-:W-:Y:S01]  /*0dd0*/  IMAD R12, R12, UR4, RZ ;  /* 0x000000040c0c7c24 */ /* 0x000fe2000f8e02ff */
[----:B------:R-:W-:Y:S01]  /*0de0*/  ISETP.GT.U32.AND P5, PT, R2, R3, PT ;  /* 0x000000030200720c */ /* 0x000fe20003fa4070 */
[----:B------:R-:W-:Y:S01]  /*0df0*/  USHF.R.U32.HI UR4, URZ, 0x4, UR12 ;  /* 0x000000043f047899 */ /* 0x000fe2000801160c */
[----:B------:R-:W-:Y:S01]  /*0e00*/  IABS R27, R24 ;  /* 0x00000018001b7213 */ /* 0x000fe20000000000 */
[----:B------:R-:W-:Y:S01]  /*0e10*/  IMAD R63, R63, R70, RZ ;  /* 0x000000463f3f7224 */ /* 0x000fe200078e02ff */
[----:B------:R-:W-:Y:S01]  /*0e20*/  IABS R29, R6 ;  /* 0x00000006001d7213 */ /* 0x000fe20000000000 */
[----:B------:R-:W-:Y:S01]  /*0e30*/  IMAD.HI.U32 R6, R4, R15, RZ ;  /* 0x0000000f04067227 */ /* 0x000fe200078e00ff */
[----:B------:R-:W-:Y:S01]  /*0e40*/  IABS R25, R20 ;  /* 0x0000001400197213 */ /* 0x000fe20000000000 */
[----:B------:R-:W-:-:S02]  /*0e50*/  USGXT.U32 UR4, UR4, 0xe ;  /* 0x0000000e0404789a */ /* 0x000fc40008000000 */
[----:B------:R-:W-:-:S04]  /*0e60*/  IMAD.HI.U32 R10, R4, R27, RZ ;  /* 0x0000001b040a7227 */ /* 0x000fc800078e00ff */
[--C-:B------:R-:W-:Y:S01]  /*0e70*/  @!P6 IMAD.IADD R5, R5, 0x1, -R2.reuse ;  /* 0x000000010505e824 */ /* 0x100fe200078e0a02 */
[C---:B------:R-:W-:Y:S01]  /*0e80*/  ISETP.GT.U32.AND P6, PT, R2.reuse, R11, PT ;  /* 0x0000000b0200720c */ /* 0x040fe20003fc4070 */
[----:B------:R-:W-:Y:S01]  /*0e90*/  @!P5 IMAD.IADD R3, R3, 0x1, -R2 ;  /* 0x000000010303d824 */ /* 0x000fe200078e0a02 */
[----:B------:R-:W-:Y:S01]  /*0ea0*/  ISETP.GT.U32.AND P5, PT, R2, R7, PT ;  /* 0x000000070200720c */ /* 0x000fe20003fa4070 */
[----:B------:R-:W-:Y:S02]  /*0eb0*/  IMAD.MOV R6, RZ, RZ, -R6 ;  /* 0x000000ffff067224 */ /* 0x000fe400078e0a06 */
[----:B------:R-:W-:Y:S02]  /*0ec0*/  IMAD.MOV R10, RZ, RZ, -R10 ;  /* 0x000000ffff0a7224 */ /* 0x000fe400078e0a0a */
[----:B------:R-:W-:-:S04]  /*0ed0*/  IMAD.HI.U32 R8, R4, R25, RZ ;  /* 0x0000001904087227 */ /* 0x000fc800078e00ff */
[----:B------:R-:W-:Y:S01]  /*0ee0*/  @!P1 IMAD.MOV R3, RZ, RZ, -R3 ;  /* 0x000000ffff039224 */ /* 0x000fe200078e0a03 */
[C---:B------:R-:W-:Y:S01]  /*0ef0*/  ISETP.GT.U32.AND P1, PT, R2.reuse, R13, PT ;  /* 0x0000000d0200720c */ /* 0x040fe20003f24070 */
[--C-:B------:R-:W-:Y:S02]  /*0f00*/  @!P6 IMAD.IADD R11, R11, 0x1, -R2.reuse ;  /* 0x000000010b0be824 */ /* 0x100fe400078e0a02 */
[----:B------:R-:W-:Y:S02]  /*0f10*/  @!P5 IMAD.IADD R7, R7, 0x1, -R2 ;  /* 0x000000010707d824 */ /* 0x000fe400078e0a02 */
[C---:B------:R-:W-:Y:S01]  /*0f20*/  IMAD R15, R2.reuse, R6, R15 ;  /* 0x00000006020f7224 */ /* 0x040fe200078e020f */
[C---:B------:R-:W-:Y:S01]  /*0f30*/  ISETP.GT.U32.AND P6, PT, R2.reuse, R11, PT ;  /* 0x0000000b0200720c */ /* 0x040fe20003fc4070 */
[C---:B------:R-:W-:Y:S01]  /*0f40*/  IMAD R27, R2.reuse, R10, R27 ;  /* 0x0000000a021b7224 */ /* 0x040fe200078e021b */
[----:B------:R-:W-:Y:S01]  /*0f50*/  ISETP.GT.U32.AND P5, PT, R2, R7, PT ;  /* 0x000000070200720c */ /* 0x000fe20003fa4070 */
[----:B------:R-:W-:Y:S01]  /*0f60*/  IMAD.HI.U32 R6, R4, R29, RZ ;  /* 0x0000001d04067227 */ /* 0x000fe200078e00ff */
[----:B------:R-:W-:-:S03]  /*0f70*/  LOP3.LUT R10, R0, 0x14, RZ, 0xfc, !PT ;  /* 0x00000014000a7812 */ /* 0x000fc600078efcff */
[----:B------:R-:W-:Y:S01]  /*0f80*/  IMAD.MOV R8, RZ, RZ, -R8 ;  /* 0x000000ffff087224 */ /* 0x000fe200078e0a08 */
[----:B------:R-:W-:Y:S01]  /*0f90*/  IABS R33, R10 ;  /* 0x0000000a00217213 */ /* 0x000fe20000000000 */
[----:B------:R-:W-:Y:S02]  /*0fa0*/  IMAD.MOV R6, RZ, RZ, -R6 ;  /* 0x000000ffff067224 */ /* 0x000fe400078e0a06 */
[----:B------:R-:W-:Y:S02]  /*0fb0*/  IMAD R25, R2, R8, R25 ;  /* 0x0000000802197224 */ /* 0x000fe400078e0219 */
[----:B------:R-:W-:-:S04]  /*0fc0*/  IMAD.HI.U32 R8, R4, R31, RZ ;  /* 0x0000001f04087227 */ /* 0x000fc800078e00ff */
[C---:B------:R-:W-:Y:S02]  /*0fd0*/  IMAD R29, R2.reuse, R6, R29 ;  /* 0x00000006021d7224 */ /* 0x040fe400078e021d */
[--C-:B------:R-:W-:Y:S01]  /*0fe0*/  @!P6 IMAD.IADD R11, R11, 0x1, -R2.reuse ;  /* 0x000000010b0be824 */ /* 0x100fe200078e0a02 */
[C---:B------:R-:W-:Y:S01]  /*0ff0*/  ISETP.GT.U32.AND P6, PT, R2.reuse, R27, PT ;  /* 0x0000001b0200720c */ /* 0x040fe20003fc4070 */
[----:B------:R-:W-:Y:S01]  /*1000*/  @!P3 IMAD.MOV R5, RZ, RZ, -R5 ;  /* 0x000000ffff05b224 */ /* 0x000fe200078e0a05 */
[C---:B------:R-:W-:Y:S01]  /*1010*/  ISETP.GT.U32.AND P3, PT, R2.reuse, R15, PT ;  /* 0x0000000f0200720c */ /* 0x040fe20003f64070 */
[----:B------:R-:W-:Y:S01]  /*1020*/  @!P5 IMAD.IADD R7, R7, 0x1, -R2 ;  /* 0x000000010707d824 */ /* 0x000fe200078e0a02 */
[----:B------:R-:W-:Y:S01]  /*1030*/  ISETP.GT.U32.AND P5, PT, R2, R25, PT ;  /* 0x000000190200720c */ /* 0x000fe20003fa4070 */
[----:B------:R-:W-:-:S04]  /*1040*/  IMAD.HI.U32 R6, R4, R33, RZ ;  /* 0x0000002104067227 */ /* 0x000fc800078e00ff */
[----:B------:R-:W-:Y:S02]  /*1050*/  IMAD.MOV R8, RZ, RZ, -R8 ;  /* 0x000000ffff087224 */ /* 0x000fe400078e0a08 */
[----:B------:R-:W-:Y:S01]  /*1060*/  @!P1 IMAD.IADD R13, R13, 0x1, -R2 ;  /* 0x000000010d0d9824 */ /* 0x000fe200078e0a02 */
[C---:B------:R-:W-:Y:S01]  /*1070*/  ISETP.GT.U32.AND P1, PT, R2.reuse, R29, PT ;  /* 0x0000001d0200720c */ /* 0x040fe20003f24070 */
[----:B------:R-:W-:Y:S02]  /*1080*/  IMAD.MOV R6, RZ, RZ, -R6 ;  /* 0x000000ffff067224 */ /* 0x000fe400078e0a06 */
[----:B------:R-:W-:Y:S02]  /*1090*/  IMAD R31, R2, R8, R31 ;  /* 0x00000008021f7224 */ /* 0x000fe400078e021f */
[----:B------:R-:W-:-:S04]  /*10a0*/  IMAD.HI.U32 R8, R4, R35, RZ ;  /* 0x0000002304087227 */ /* 0x000fc800078e00ff */
[----:B------:R-:W-:Y:S02]  /*10b0*/  IMAD R33, R2, R6, R33 ;  /* 0x0000000602217224 */ /* 0x000fe400078e0221 */
[----:B------:R-:W-:-:S04]  /*10c0*/  IMAD.HI.U32 R6, R4, R37, RZ ;  /* 0x0000002504067227 */ /* 0x000fc800078e00ff */
[----:B------:R-:W-:Y:S02]  /*10d0*/  IMAD.MOV R8, RZ, RZ, -R8 ;  /* 0x000000ffff087224 */ /* 0x000fe400078e0a08 */
[----:B------:R-:W-:Y:S02]  /*10e0*/  @!P6 IMAD.IADD R27, R27, 0x1, -R2 ;  /* 0x000000011b1be824 */ /* 0x000fe400078e0a02 */
[----:B------:R-:W-:Y:S02]  /*10f0*/  IMAD.MOV R6, RZ, RZ, -R6 ;  /* 0x000000ffff067224 */ /* 0x000fe400078e0a06 */
[--C-:B------:R-:W-:Y:S01]  /*1100*/  @!P3 IMAD.IADD R15, R15, 0x1, -R2.reuse ;  /* 0x000000010f0fb824 */ /* 0x100fe200078e0a02 */
[C---:B------:R-:W-:Y:S01]  /*1110*/  ISETP.GT.U32.AND P3, PT, R2.reuse, R31, PT ;  /* 0x0000001f0200720c */ /* 0x040fe20003f64070 */
[----:B------:R-:W-:Y:S02]  /*1120*/  @!P5 IMAD.IADD R25, R25, 0x1, -R2 ;  /* 0x000000011919d824 */ /* 0x000fe400078e0a02 */
[C---:B------:R-:W-:Y:S01]  /*1130*/  IMAD R35, R2.reuse, R8, R35 ;  /* 0x0000000802237224 */ /* 0x040fe200078e0223 */
[----:B------:R-:W-:Y:S01]  /*1140*/  ISETP.GT.U32.AND P5, PT, R2, R15, PT ;  /* 0x0000000f0200720c */ /* 0x000fe20003fa4070 */
[----:B------:R-:W-:Y:S01]  /*1150*/  IMAD.HI.U32 R8, R4, R39, RZ ;  /* 0x0000002704087227 */ /* 0x000fe200078e00ff */
[----:B------:R-:W-:-:S03]  /*1160*/  ISETP.GT.U32.AND P6, PT, R2, R25, PT ;  /* 0x000000190200720c */ /* 0x000fc60003fc4070 */
[----:B------:R-:W-:Y:S01]  /*1170*/  @!P1 IMAD.IADD R29, R29, 0x1, -R2 ;  /* 0x000000011d1d9824 */ /* 0x000fe200078e0a02 */
[C---:B------:R-:W-:Y:S01]  /*1180*/  ISETP.GT.U32.AND P1, PT, R2.reuse, R27, PT ;  /* 0x0000001b0200720c */ /* 0x040fe20003f24070 */
[C---:B------:R-:W-:Y:S02]  /*1190*/  IMAD R37, R2.reuse, R6, R37 ;  /* 0x0000000602257224 */ /* 0x040fe400078e0225 */
[----:B------:R-:W-:Y:S01]  /*11a0*/  @!P4 IMAD.MOV R7, RZ, RZ, -R7 ;  /* 0x000000ffff07c224 */ /* 0x000fe200078e0a07 */
[----:B------:R-:W-:Y:S01]  /*11b0*/  ISETP.GT.U32.AND P4, PT, R2, R13, PT ;  /* 0x0000000d0200720c */ /* 0x000fe20003f84070 */
[----:B------:R-:W-:-:S04]  /*11c0*/  IMAD.HI.U32 R6, R4, R43, RZ ;  /* 0x0000002b04067227 */ /* 0x000fc800078e00ff */
[----:B------:R-:W-:Y:S02]  /*11d0*/  IMAD.MOV R8, RZ, RZ, -R8 ;  /* 0x000000ffff087224 */ /* 0x000fe400078e0a08 */
[----:B------:R-:W-:Y:S02]  /*11e0*/  IMAD.MOV R6, RZ, RZ, -R6 ;  /* 0x000000ffff067224 */ /* 0x000fe400078e0a06 */
[----:B------:R-:W-:Y:S01]  /*11f0*/  IMAD R39, R2, R8, R39 ;  /* 0x0000000802277224 */ /* 0x000fe200078e0227 */
[----:B------:R-:W-:Y:S01]  /*1200*/  LOP3.LUT R8, R0, 0x4, RZ, 0xfc, !PT ;  /* 0x0000000400087812 */ /* 0x000fe200078efcff */
[C---:B------:R-:W-:Y:S01]  /*1210*/  IMAD R43, R2.reuse, R6, R43 ;  /* 0x00000006022b7224 */ /* 0x040fe200078e022b */
[----:B------:R-:W-:Y:S01]  /*1220*/  SHF.R.S32.HI R6, RZ, 0x6, R23 ;  /* 0x00000006ff067819 */ /* 0x000fe20000011417 */
[--C-:B------:R-:W-:Y:S01]  /*1230*/  @!P3 IMAD.IADD R31, R31, 0x1, -R2.reuse ;  /* 0x000000011f1fb824 */ /* 0x100fe200078e0a02 */
[----:B------:R-:W-:Y:S01]  /*1240*/  IABS R41, R8 ;  /* 0x0000000800297213 */ /* 0x000fe20000000000 */
[----:B------:R-:W-:Y:S01]  /*1250*/  @!P2 IMAD.MOV R11, RZ, RZ, -R11 ;  /* 0x000000ffff0ba224 */ /* 0x000fe200078e0a0b */
[C---:B------:R-:W-:Y:S01]  /*1260*/  ISETP.GT.U32.AND P2, PT, R2.reuse, R29, PT ;  /* 0x0000001d0200720c */ /* 0x040fe20003f44070 */
[--C-:B------:R-:W-:Y:S01]  /*1270*/  @!P1 IMAD.IADD R27, R27, 0x1, -R2.reuse ;  /* 0x000000011b1b9824 */ /* 0x100fe200078e0a02 */
[C---:B------:R-:W-:Y:S01]  /*1280*/  ISETP.GT.U32.AND P1, PT, R2.reuse, R43, PT ;  /* 0x0000002b0200720c */ /* 0x040fe20003f24070 */
[--C-:B------:R-:W-:Y:S01]  /*1290*/  @!P4 IMAD.IADD R13, R13, 0x1, -R2.reuse ;  /* 0x000000010d0dc824 */ /* 0x100fe200078e0a02 */
[C---:B------:R-:W-:Y:S01]  /*12a0*/  ISETP.GT.U32.AND P3, PT, R2.reuse, R31, PT ;  /* 0x0000001f0200720c */ /* 0x040fe20003f64070 */
[--C-:B------:R-:W-:Y:S01]  /*12b0*/  @!P5 IMAD.IADD R15, R15, 0x1, -R2.reuse ;  /* 0x000000010f0fd824 */ /* 0x100fe200078e0a02 */
[C---:B------:R-:W-:Y:S01]  /*12c0*/  ISETP.GT.U32.AND P4, PT, R2.reuse, R33, PT ;  /* 0x000000210200720c */ /* 0x040fe20003f84070 */
[----:B------:R-:W-:Y:S01]  /*12d0*/  @!P6 IMAD.IADD R25, R25, 0x1, -R2 ;  /* 0x000000011919e824 */ /* 0x000fe200078e0a02 */
[----:B------:R-:W-:Y:S01]  /*12e0*/  ISETP.GT.U32.AND P5, PT, R2, R35, PT ;  /* 0x000000230200720c */ /* 0x000fe20003fa4070 */
[----:B------:R-:W-:Y:S01]  /*12f0*/  IMAD.HI.U32 R4, R4, R41, RZ ;  /* 0x0000002904047227 */ /* 0x000fe200078e00ff */
[----:B------:R-:W-:-:S02]  /*1300*/  ISETP.GT.U32.AND P6, PT, R2, R37, PT ;  /* 0x000000250200720c */ /* 0x000fc40003fc4070 */
[----:B------:R-:W-:Y:S01]  /*1310*/  SGXT R6, R6, 0x1 ;  /* 0x000000010606781a */ /* 0x000fe20000000200 */
[----:B------:R-:W-:Y:S02]  /*1320*/  IMAD.MOV R4, RZ, RZ, -R4 ;  /* 0x000000ffff047224 */ /* 0x000fe400078e0a04 */
[--C-:B------:R-:W-:Y:S01]  /*1330*/  @!P2 IMAD.IADD R29, R29, 0x1, -R2.reuse ;  /* 0x000000011d1da824 */ /* 0x100fe200078e0a02 */
[C---:B------:R-:W-:Y:S01]  /*1340*/  ISETP.GT.U32.AND P2, PT, R2.reuse, R39, PT ;  /* 0x000000270200720c */ /* 0x040fe20003f44070 */
[----:B------:R-:W-:Y:S01]  /*1350*/  IMAD R41, R2, R4, R41 ;  /* 0x0000000402297224 */ /* 0x000fe200078e0229 */
[----:B------:R-:W-:Y:S01]  /*1360*/  LOP3.LUT R45, R6, 0x90, RZ, 0xc0, !PT ;  /* 0x00000090062d7812 */ /* 0x000fe200078ec0ff */
[--C-:B------:R-:W-:Y:S01]  /*1370*/  @!P1 IMAD.IADD R43, R43, 0x1, -R2.reuse ;  /* 0x000000012b2b9824 */ /* 0x100fe200078e0a02 */
[----:B------:R-:W-:Y:S01]  /*1380*/  ISETP.GE.AND P1, PT, R24, RZ, PT ;  /* 0x000000ff1800720c */ /* 0x000fe20003f26270 */
[--C-:B------:R-:W-:Y:S01]  /*1390*/  @!P3 IMAD.IADD R31, R31, 0x1, -R2.reuse ;  /* 0x000000011f1fb824 */ /* 0x100fe200078e0a02 */
[----:B------:R-:W-:Y:S01]  /*13a0*/  ISETP.GE.AND P3, PT, R22, RZ, PT ;  /* 0x000000ff1600720c */ /* 0x000fe20003f66270 */
[--C-:B------:R-:W-:Y:S01]  /*13b0*/  @!P4 IMAD.IADD R33, R33, 0x1, -R2.reuse ;  /* 0x000000012121c824 */ /* 0x100fe200078e0a02 */
[----:B------:R-:W-:Y:S01]  /*13c0*/  ISETP.GT.U32.AND P4, PT, R2, R41, PT ;  /* 0x000000290200720c */ /* 0x000fe20003f84070 */
[--C-:B------:R-:W-:Y:S01]  /*13d0*/  @!P5 IMAD.IADD R35, R35, 0x1, -R2.reuse ;  /* 0x000000012323d824 */ /* 0x100fe200078e0a02 */
[----:B------:R-:W-:Y:S01]  /*13e0*/  ISETP.GE.AND P5, PT, R14, RZ, PT ;  /* 0x000000ff0e00720c */ /* 0x000fe20003fa6270 */
[--C-:B------:R-:W-:Y:S01]  /*13f0*/  @!P6 IMAD.IADD R37, R37, 0x1, -R2.reuse ;  /* 0x000000012525e824 */ /* 0x100fe200078e0a02 */
[----:B------:R-:W-:Y:S01]  /*1400*/  ISETP.GE.AND P6, PT, R20, RZ, PT ;  /* 0x000000ff1400720c */ /* 0x000fe20003fc6270 */
[----:B------:R-:W-:Y:S01]  /*1410*/  @!P2 IMAD.IADD R39, R39, 0x1, -R2 ;  /* 0x000000012727a824 */ /* 0x000fe200078e0a02 */
[----:B------:R-:W-:Y:S01]  /*1420*/  ISETP.GE.AND P2, PT, R26, RZ, PT ;  /* 0x000000ff1a00720c */ /* 0x000fe20003f46270 */
[----:B------:R-:W-:-:S02]  /*1430*/  @!P0 IMAD.MOV R29, RZ, RZ, -R29 ;  /* 0x000000ffff1d8224 */ /* 0x000fc400078e0a1d */
[----:B------:R-:W-:Y:S01]  /*1440*/  @!P1 IMAD.MOV R27, RZ, RZ, -R27 ;  /* 0x000000ffff1b9224 */ /* 0x000fe200078e0a1b */
[C---:B------:R-:W-:Y:S01]  /*1450*/  ISETP.GT.U32.AND P1, PT, R2.reuse, R43, PT ;  /* 0x0000002b0200720c */ /* 0x040fe20003f24070 */
[----:B------:R-:W-:Y:S01]  /*1460*/  @!P3 IMAD.MOV R13, RZ, RZ, -R13 ;  /* 0x000000ffff0db224 */ /* 0x000fe200078e0a0d */
[C---:B------:R-:W-:Y:S01]  /*1470*/  ISETP.GT.U32.AND P3, PT, R2.reuse, R33, PT ;  /* 0x000000210200720c */ /* 0x040fe20003f64070 */
[--C-:B------:R-:W-:Y:S01]  /*1480*/  @!P4 IMAD.IADD R41, R41, 0x1, -R2.reuse ;  /* 0x000000012929c824 */ /* 0x100fe200078e0a02 */
[C---:B------:R-:W-:Y:S01]  /*1490*/  ISETP.GT.U32.AND P4, PT, R2.reuse, R35, PT ;  /* 0x000000230200720c */ /* 0x040fe20003f84070 */
[----:B------:R-:W-:Y:S01]  /*14a0*/  @!P5 IMAD.MOV R15, RZ, RZ, -R15 ;  /* 0x000000ffff0fd224 */ /* 0x000fe200078e0a0f */
[C---:B------:R-:W-:Y:S01]  /*14b0*/  ISETP.GT.U32.AND P5, PT, R2.reuse, R37, PT ;  /* 0x000000250200720c */ /* 0x040fe20003fa4070 */
[----:B------:R-:W-:Y:S01]  /*14c0*/  @!P6 IMAD.MOV R25, RZ, RZ, -R25 ;  /* 0x000000ffff19e224 */ /* 0x000fe200078e0a19 */
[C---:B------:R-:W-:Y:S01]  /*14d0*/  ISETP.GT.U32.AND P6, PT, R2.reuse, R39, PT ;  /* 0x000000270200720c */ /* 0x040fe20003fc4070 */
[----:B------:R-:W-:Y:S01]  /*14e0*/  @!P2 IMAD.MOV R31, RZ, RZ, -R31 ;  /* 0x000000ffff1fa224 */ /* 0x000fe200078e0a1f */
[----:B------:R-:W-:Y:S01]  /*14f0*/  ISETP.GT.U32.AND P0, PT, R2, R41, PT ;  /* 0x000000290200720c */ /* 0x000fe20003f04070 */
[----:B------:R-:W-:Y:S01]  /*1500*/  IMAD.SHL.U32 R4, R23, 0x2, RZ ;  /* 0x0000000217047824 */ /* 0x000fe200078e00ff */
[----:B------:R-:W-:Y:S01]  /*1510*/  ISETP.GE.AND P2, PT, R0, RZ, PT ;  /* 0x000000ff0000720c */ /* 0x000fe20003f46270 */
[--C-:B------:R-:W-:Y:S01]  /*1520*/  @!P1 IMAD.IADD R43, R43, 0x1, -R2.reuse ;  /* 0x000000012b2b9824 */ /* 0x100fe200078e0a02 */
        /* <DEDUP_REMOVED lines=9> */
[----:B------:R-:W-:Y:S01]  /*15c0*/  @!P0 IMAD.IADD R41, R41, 0x1, -R2 ;  /* 0x0000000129298824 */ /* 0x000fe200078e0a02 */
[----:B------:R-:W-:Y:S01]  /*15d0*/  ISETP.NE.AND P0, PT, R9, RZ, PT ;  /* 0x000000ff0900720c */ /* 0x000fe20003f05270 */
[----:B------:R-:W-:Y:S01]  /*15e0*/  @!P2 IMAD.MOV R43, RZ, RZ, -R43 ;  /* 0x000000ffff2ba224 */ /* 0x000fe200078e0a2b */
[----:B------:R-:W-:Y:S01]  /*15f0*/  LOP3.LUT R2, RZ, R9, RZ, 0x33, !PT ;  /* 0x00000009ff027212 */ /* 0x000fe200078e33ff */
[----:B------:R-:W-:Y:S01]  /*1600*/  @!P1 IMAD.MOV R39, RZ, RZ, -R39 ;  /* 0x000000ffff279224 */ /* 0x000fe200078e0a27 */
[----:B------:R-:W-:Y:S01]  /*1610*/  LEA R68, P1, R12, UR6, 0x1 ;  /* 0x000000060c447c11 */ /* 0x000fe2000f8208ff */
[----:B------:R-:W-:Y:S01]  /*1620*/  @!P3 IMAD.MOV R33, RZ, RZ, -R33 ;  /* 0x000000ffff21b224 */ /* 0x000fe200078e0a21 */
[C---:B------:R-:W-:Y:S01]  /*1630*/  SEL R3, R2.reuse, R3, !P0 ;  /* 0x0000000302037207 */ /* 0x040fe20004000000 */
[----:B------:R-:W-:Y:S01]  /*1640*/  @!P4 IMAD.MOV R35, RZ, RZ, -R35 ;  /* 0x000000ffff23c224 */ /* 0x000fe200078e0a23 */
[C---:B------:R-:W-:Y:S01]  /*1650*/  SEL R5, R2.reuse, R5, !P0 ;  /* 0x0000000502057207 */ /* 0x040fe20004000000 */
[----:B------:R-:W-:Y:S01]  /*1660*/  @!P5 IMAD.MOV R37, RZ, RZ, -R37 ;  /* 0x000000ffff25d224 */ /* 0x000fe200078e0a25 */
[C---:B------:R-:W-:Y:S01]  /*1670*/  SEL R7, R2.reuse, R7, !P0 ;  /* 0x0000000702077207 */ /* 0x040fe20004000000 */
[----:B------:R-:W-:Y:S01]  /*1680*/  @!P6 IMAD.MOV R41, RZ, RZ, -R41 ;  /* 0x000000ffff29e224 */ /* 0x000fe200078e0a29 */
[C---:B------:R-:W-:Y:S01]  /*1690*/  SEL R11, R2.reuse, R11, !P0 ;  /* 0x0000000b020b7207 */ /* 0x040fe20004000000 */
[----:B------:R-:W-:Y:S01]  /*16a0*/  IMAD R3, R3, UR5, RZ ;  /* 0x0000000503037c24 */ /* 0x000fe2000f8e02ff */
        /* <DEDUP_REMOVED lines=8> */
[----:B------:R-:W-:Y:S01]  /*1730*/  SEL R29, R2, R29, !P0 ;  /* 0x0000001d021d7207 */ /* 0x000fe20004000000 */
[----:B------:R-:W-:Y:S01]  /*1740*/  IMAD R22, R15, UR5, RZ ;  /* 0x000000050f167c24 */ /* 0x000fe2000f8e02ff */
[----:B------:R-:W-:Y:S01]  /*1750*/  LEA.HI.X.SX32 R69, R12, UR7, 0x1, P1 ;  /* 0x000000070c457c11 */ /* 0x000fe200088f0eff */
[----:B------:R-:W-:Y:S01]  /*1760*/  ULDC.64 UR6, c[0x0][0x218] ;  /* 0x0000860000067ab9 */ /* 0x000fe20000000a00 */
        /* <DEDUP_REMOVED lines=14> */
[----:B------:R-:W-:Y:S01]  /*1850*/  LEA R14, P2, R3, UR6, 0x1 ;  /* 0x00000006030e7c11 */ /* 0x000fe2000f8408ff */
[----:B------:R-:W-:Y:S01]  /*1860*/  IMAD R39, R39, UR5, RZ ;  /* 0x0000000527277c24 */ /* 0x000fe2000f8e02ff */
[----:B------:R-:W-:Y:S01]  /*1870*/  LEA R12, P1, R5, UR6, 0x1 ;  /* 0x00000006050c7c11 */ /* 0x000fe2000f8208ff */
[----:B------:R-:W-:Y:S01]  /*1880*/  IMAD R41, R41, UR5, RZ ;  /* 0x0000000529297c24 */ /* 0x000fe2000f8e02ff */
[----:B------:R-:W-:Y:S01]  /*1890*/  LOP3.LUT R0, R45, 0x7e, R4, 0x78, !PT ;  /* 0x0000007e2d007812 */ /* 0x000fe200078e7804 */
[----:B------:R-:W-:Y:S01]  /*18a0*/  IMAD R100, R2, UR5, RZ ;  /* 0x0000000502647c24 */ /* 0x000fe2000f8e02ff */
[----:B------:R-:W-:Y:S01]  /*18b0*/  LEA R10, P0, R7, UR6, 0x1 ;  /* 0x00000006070a7c11 */ /* 0x000fe2000f8008ff */
[----:B------:R-:W-:Y:S01]  /*18c0*/  UIADD3 UR5, UR12, 0x1000, URZ ;  /* 0x000010000c057890 */ /* 0x000fe2000fffe03f */
[----:B------:R-:W-:-:S02]  /*18d0*/  LEA.HI.X.SX32 R15, R3, UR7, 0x1, P2 ;  /* 0x00000007030f7c11 */ /* 0x000fc400090f0eff */
[----:B------:R-:W-:Y:S02]  /*18e0*/  CS2R R42, SRZ ;  /* 0x00000000002a7805 */ /* 0x000fe4000001ff00 */
[----:B------:R-:W-:Y:S01]  /*18f0*/  LEA R8, P4, R9, UR6, 0x1 ;  /* 0x0000000609087c11 */ /* 0x000fe2000f8808ff */
[----:B------:R-:W-:Y:S01]  /*1900*/  USHF.R.U32.HI UR5, URZ, 0x4, UR5 ;  /* 0x000000043f057899 */ /* 0x000fe20008011605 */
[----:B------:R-:W-:Y:S02]  /*1910*/  LEA R6, P6, R20, UR6, 0x1 ;  /* 0x0000000614067c11 */ /* 0x000fe4000f8c08ff */
[----:B------:R-:W-:Y:S02]  /*1920*/  CS2R R44, SRZ ;  /* 0x00000000002c7805 */ /* 0x000fe4000001ff00 */
[----:B------:R-:W-:Y:S01]  /*1930*/  LEA R4, P5, R22, UR6, 0x1 ;  /* 0x0000000616047c11 */ /* 0x000fe2000f8a08ff */
[-C--:B------:R-:W-:Y:S01]  /*1940*/  IMAD R64, R64, R70.reuse, RZ ;  /* 0x0000004640407224 */ /* 0x080fe200078e02ff */
[----:B------:R-:W-:Y:S01]  /*1950*/  LEA R2, P3, R25, UR6, 0x1 ;  /* 0x0000000619027c11 */ /* 0x000fe2000f8608ff */
[-C--:B------:R-:W-:Y:S01]  /*1960*/  IMAD R65, R65, R70.reuse, RZ ;  /* 0x0000004641417224 */ /* 0x080fe200078e02ff */
[----:B------:R-:W-:Y:S01]  /*1970*/  LEA R88, P2, R27, UR6, 0x1 ;  /* 0x000000061b587c11 */ /* 0x000fe2000f8408ff */
[-C--:B------:R-:W-:Y:S01]  /*1980*/  IMAD R66, R66, R70.reuse, RZ ;  /* 0x0000004642427224 */ /* 0x080fe200078e02ff */
[----:B------:R-:W-:Y:S01]  /*1990*/  LEA.HI.X.SX32 R13, R5, UR7, 0x1, P1 ;  /* 0x00000007050d7c11 */ /* 0x000fe200088f0eff */
[-C--:B------:R-:W-:Y:S01]  /*19a0*/  IMAD R67, R67, R70.reuse, RZ ;  /* 0x0000004643437224 */ /* 0x080fe200078e02ff */
[----:B------:R-:W-:Y:S01]  /*19b0*/  LEA R86, P1, R29, UR6, 0x1 ;  /* 0x000000061d567c11 */ /* 0x000fe2000f8208ff */
[-C--:B------:R-:W-:Y:S01]  /*19c0*/  IMAD R91, R91, R70.reuse, RZ ;  /* 0x000000465b5b7224 */ /* 0x080fe200078e02ff */
[----:B------:R-:W-:Y:S01]  /*19d0*/  LEA.HI.X.SX32 R11, R7, UR7, 0x1, P0 ;  /* 0x00000007070b7c11 */ /* 0x000fe200080f0eff */
[----:B------:R-:W-:Y:S01]  /*19e0*/  IMAD.SHL.U32 R93, R70, 0x20, RZ ;  /* 0x00000020465d7824 */ /* 0x000fe200078e00ff */
[----:B------:R-:W-:Y:S01]  /*19f0*/  LEA.HI.X.SX32 R9, R9, UR7, 0x1, P4 ;  /* 0x0000000709097c11 */ /* 0x000fe2000a0f0eff */
[-C--:B------:R-:W-:Y:S01]  /*1a00*/  IMAD R95, R19, R70.reuse, RZ ;  /* 0x00000046135f7224 */ /* 0x080fe200078e02ff */
[----:B------:R-:W-:Y:S01]  /*1a10*/  LEA.HI.X.SX32 R7, R20, UR7, 0x1, P6 ;  /* 0x0000000714077c11 */ /* 0x000fe2000b0f0eff */
[----:B------:R-:W-:Y:S01]  /*1a20*/  IMAD R97, R21, R70, RZ ;  /* 0x0000004615617224 */ /* 0x000fe200078e02ff */
[----:B------:R-:W-:Y:S01]  /*1a30*/  LEA.HI.X.SX32 R5, R22, UR7, 0x1, P5 ;  /* 0x0000000716057c11 */ /* 0x000fe2000a8f0eff */
[----:B-1----:R-:W-:Y:S01]  /*1a40*/  IMAD.SHL.U32 R22, R71, 0x20, RZ ;  /* 0x0000002047167824 */ /* 0x002fe200078e00ff */
[----:B------:R-:W-:-:S02]  /*1a50*/  LEA.HI.X.SX32 R3, R25, UR7, 0x1, P3 ;  /* 0x0000000719037c11 */ /* 0x000fc400098f0eff */
[----:B------:R-:W-:Y:S02]  /*1a60*/  CS2R R24, SRZ ;  /* 0x0000000000187805 */ /* 0x000fe4000001ff00 */
[----:B------:R-:W-:Y:S02]  /*1a70*/  LEA.HI.X.SX32 R89, R27, UR7, 0x1, P2 ;  /* 0x000000071b597c11 */ /* 0x000fe400090f0eff */
[----:B------:R-:W-:Y:S02]  /*1a80*/  CS2R R26, SRZ ;  /* 0x00000000001a7805 */ /* 0x000fe4000001ff00 */
[----:B------:R-:W-:Y:S01]  /*1a90*/  LEA R84, P0, R31, UR6, 0x1 ;  /* 0x000000061f547c11 */ /* 0x000fe2000f8008ff */
[----:B------:R-:W-:Y:S01]  /*1aa0*/  IMAD R99, R17, R70, RZ ;  /* 0x0000004611637224 */ /* 0x000fe200078e02ff */
[----:B------:R-:W-:Y:S02]  /*1ab0*/  LEA R82, P4, R33, UR6, 0x1 ;  /* 0x0000000621527c11 */ /* 0x000fe4000f8808ff */
[----:B------:R-:W-:-:S02]  /*1ac0*/  LEA R80, P6, R35, UR6, 0x1 ;  /* 0x0000000623507c11 */ /* 0x000fc4000f8c08ff */
[----:B------:R-:W-:Y:S02]  /*1ad0*/  LEA R78, P5, R37, UR6, 0x1 ;  /* 0x00000006254e7c11 */ /* 0x000fe4000f8a08ff */
[----:B------:R-:W-:Y:S02]  /*1ae0*/  LEA R76, P3, R39, UR6, 0x1 ;  /* 0x00000006274c7c11 */ /* 0x000fe4000f8608ff */
[----:B------:R-:W-:Y:S02]  /*1af0*/  LEA R102, P2, R41, UR6, 0x1 ;  /* 0x0000000629667c11 */ /* 0x000fe4000f8408ff */
[----:B------:R-:W-:Y:S02]  /*1b00*/  LEA.HI.X.SX32 R87, R29, UR7, 0x1, P1 ;  /* 0x000000071d577c11 */ /* 0x000fe400088f0eff */
[----:B------:R-:W-:Y:S02]  /*1b10*/  CS2R R28, SRZ ;  /* 0x00000000001c7805 */ /* 0x000fe4000001ff00 */
[----:B------:R-:W-:-:S02]  /*1b20*/  LOP3.LUT R20, R23, 0x1f, RZ, 0xc0, !PT ;  /* 0x0000001f17147812 */ /* 0x000fc400078ec0ff */
[----:B------:R-:W-:Y:S01]  /*1b30*/  LEA R106, P1, R100, UR6, 0x1 ;  /* 0x00000006646a7c11 */ /* 0x000fe2000f8208ff */
[----:B------:R-:W-:Y:S01]  /*1b40*/  USGXT.U32 UR6, UR5, 0xe ;  /* 0x0000000e0506789a */ /* 0x000fe20008000000 */
[----:B------:R-:W-:Y:S02]  /*1b50*/  LEA.HI.X.SX32 R85, R31, UR7, 0x1, P0 ;  /* 0x000000071f557c11 */ /* 0x000fe400080f0eff */
[----:B------:R-:W-:Y:S02]  /*1b60*/  CS2R R30, SRZ ;  /* 0x00000000001e7805 */ /* 0x000fe4000001ff00 */
[----:B------:R-:W-:Y:S02]  /*1b70*/  LEA.HI.X.SX32 R83, R33, UR7, 0x1, P4 ;  /* 0x0000000721537c11 */ /* 0x000fe4000a0f0eff */
[----:B------:R-:W-:Y:S02]  /*1b80*/  CS2R R32, SRZ ;  /* 0x0000000000207805 */ /* 0x000fe4000001ff00 */
[----:B------:R-:W-:-:S02]  /*1b90*/  LEA.HI.X.SX32 R81, R35, UR7, 0x1, P6 ;  /* 0x0000000723517c11 */ /* 0x000fc4000b0f0eff */
[----:B------:R-:W-:Y:S02]  /*1ba0*/  CS2R R34, SRZ ;  /* 0x0000000000227805 */ /* 0x000fe4000001ff00 */
[----:B------:R-:W-:Y:S02]  /*1bb0*/  LEA.HI.X.SX32 R79, R37, UR7, 0x1, P5 ;  /* 0x00000007254f7c11 */ /* 0x000fe4000a8f0eff */
[----:B------:R-:W-:Y:S02]  /*1bc0*/  CS2R R36, SRZ ;  /* 0x0000000000247805 */ /* 0x000fe4000001ff00 */
[----:B------:R-:W-:Y:S02]  /*1bd0*/  LEA.HI.X.SX32 R77, R39, UR7, 0x1, P3 ;  /* 0x00000007274d7c11 */ /* 0x000fe400098f0eff */
[----:B------:R-:W-:Y:S02]  /*1be0*/  CS2R R38, SRZ ;  /* 0x0000000000267805 */ /* 0x000fe4000001ff00 */
[----:B------:R-:W-:-:S02]  /*1bf0*/  LEA.HI.X.SX32 R104, R41, UR7, 0x1, P2 ;  /* 0x0000000729687c11 */ /* 0x000fc400090f0eff */
[----:B------:R-:W-:Y:S02]  /*1c00*/  CS2R R40, SRZ ;  /* 0x0000000000287805 */ /* 0x000fe4000001ff00 */
[----:B------:R-:W-:Y:S01]  /*1c10*/  LEA.HI.X.SX32 R100, R100, UR7, 0x1, P1 ;  /* 0x0000000764647c11 */ /* 0x000fe200088f0eff */
[----:B------:R-:W-:Y:S01]  /*1c20*/  IMAD R20, R20, R71, RZ ;  /* 0x0000004714147224 */ /* 0x000fe200078e02ff */
[C---:B------:R-:W-:Y:S01]  /*1c30*/  LOP3.LUT R92, R0.reuse, 0x20, RZ, 0x3c, !PT ;  /* 0x00000020005c7812 */ /* 0x040fe200078e3cff */
[----:B------:R-:W-:Y:S01]  /*1c40*/  UMOV UR5, URZ ;  /* 0x0000003f00057c82 */ /* 0x000fe20008000000 */
[C---:B------:R-:W-:Y:S01]  /*1c50*/  LOP3.LUT R94, R0.reuse, 0x40, RZ, 0x3c, !PT ;  /* 0x00000040005e7812 */ /* 0x040fe200078e3cff */
[----:B------:R-:W-:Y:S01]  /*1c60*/  UMOV UR7, URZ ;  /* 0x0000003f00077c82 */ /* 0x000fe20008000000 */
[----:B------:R-:W-:Y:S01]  /*1c70*/  LOP3.LUT R96, R0, 0x60, RZ, 0x3c, !PT ;  /* 0x0000006000607812 */ /* 0x000fe200078e3cff */
[----:B------:R-:W-:Y:S02]  /*1c80*/  UIADD3.64 UR8, UR4, UR8, URZ ;  /* 0x0000000804087297 */ /* 0x000fe4000fffe03f */
[----:B------:R-:W-:-:S12]  /*1c90*/  UIADD3.64 UR10, UR6, -UR10, URZ ;  /* 0x8000000a060a7297 */ /* 0x000fd8000fffe03f */
.L_x_1:
[----:B------:R-:W-:Y:S01]  /*1ca0*/  ISETP.GE.AND P0, PT, R17, UR13, PT ;  /* 0x0000000d11007c0c */ /* 0x000fe2000bf06270 */
[----:B------:R-:W-:Y:S01]  /*1cb0*/  IMAD.WIDE R74, R99, 0x2, R68 ;  /* 0x00000002634a7825 */ /* 0x000fe200078e0244 */
[C---:B------:R-:W-:Y:S02]  /*1cc0*/  LOP3.LUT R70, R17.reuse, 0x8, RZ, 0xfc, !PT ;  /* 0x0000000811467812 */ /* 0x040fe400078efcff */
[----:B------:R-:W-:Y:S02]  /*1cd0*/  PRMT R116, RZ, 0x7610, R116 ;  /* 0x00007610ff747816 */ /* 0x000fe40000000074 */
[----:B------:R-:W-:Y:S02]  /*1ce0*/  ISETP.GE.AND P1, PT, R70, UR13, PT ;  /* 0x0000000d46007c0c */ /* 0x000fe4000bf26270 */
[----:B------:R-:W-:-:S05]  /*1cf0*/  LOP3.LUT R70, R17, 0x10, RZ, 0xfc, !PT ;  /* 0x0000001011467812 */ /* 0x000fca00078efcff */
[----:B------:R0:W2:Y:S01]  /*1d00*/  @!P0 LDG.E.U16 R116, desc[UR14][R74.64] ;  /* 0x0000000e4a748981 */ /* 0x0000a2000c1e1500 */
[----:B------:R-:W-:Y:S01]  /*1d10*/  PRMT R114, RZ, 0x7610, R114 ;  /* 0x00007610ff727816 */ /* 0x000fe20000000072 */
[----:B------:R-:W-:Y:S01]  /*1d20*/  IMAD.WIDE R72, R65, 0x2, R68 ;  /* 0x0000000241487825 */ /* 0x000fe200078e0244 */
[----:B------:R-:W-:-:S04]  /*1d30*/  ISETP.GE.AND P0, PT, R70, UR13, PT ;  /* 0x0000000d46007c0c */ /* 0x000fc8000bf06270 */
[----:B------:R1:W3:Y:S01]  /*1d40*/  @!P1 LDG.E.U16 R114, desc[UR14][R72.64] ;  /* 0x0000000e48729981 */ /* 0x0002e2000c1e1500 */
[----:B------:R-:W-:Y:S01]  /*1d50*/  LOP3.LUT R98, R17, 0x18, RZ, 0xfc, !PT ;  /* 0x0000001811627812 */ /* 0x000fe200078efcff */
[----:B------:R-:W-:Y:S01]  /*1d60*/  IMAD.WIDE R70, R62, 0x2, R68 ;  /* 0x000000023e467825 */ /* 0x000fe200078e0244 */
[----:B------:R-:W-:Y:S02]  /*1d70*/  PRMT R101, RZ, 0x7610, R101 ;  /* 0x00007610ff657816 */ /* 0x000fe40000000065 */
[----:B------:R-:W-:-:S04]  /*1d80*/  ISETP.GE.AND P1, PT, R98, UR13, PT ;  /* 0x0000000d62007c0c */ /* 0x000fc8000bf26270 */
[----:B------:R4:W5:Y:S01]  /*1d90*/  @!P0 LDG.E.U16 R101, desc[UR14][R70.64] ;  /* 0x0000000e46658981 */ /* 0x000962000c1e1500 */
[----:B------:R-:W-:Y:S01]  /*1da0*/  LOP3.LUT R98, R17, 0x2, RZ, 0xfc, !PT ;  /* 0x0000000211627812 */ /* 0x000fe200078efcff */
[----:B0-----:R-:W-:Y:S01]  /*1db0*/  IMAD.WIDE R74, R58, 0x2, R68 ;  /* 0x000000023a4a7825 */ /* 0x001fe200078e0244 */
[----:B------:R-:W-:Y:S02]  /*1dc0*/  PRMT R103, RZ, 0x7610, R103 ;  /* 0x00007610ff677816 */ /* 0x000fe40000000067 */
[----:B------:R-:W-:-:S04]  /*1dd0*/  ISETP.GE.AND P0, PT, R98, UR13, PT ;  /* 0x0000000d62007c0c */ /* 0x000fc8000bf06270 */
[----:B------:R0:W5:Y:S01]  /*1de0*/  @!P1 LDG.E.U16 R103, desc[UR14][R74.64] ;  /* 0x0000000e4a679981 */ /* 0x000162000c1e1500 */
[----:B------:R-:W-:Y:S01]  /*1df0*/  LOP3.LUT R98, R17, 0xa, RZ, 0xfc, !PT ;  /* 0x0000000a11627812 */ /* 0x000fe200078efcff */
[----:B-1----:R-:W-:Y:S01]  /*1e00*/  IMAD.WIDE R72, R91, 0x2, R68 ;  /* 0x000000025b487825 */ /* 0x002fe200078e0244 */
[----:B------:R-:W-:Y:S02]  /*1e10*/  PRMT R105, RZ, 0x7610, R105 ;  /* 0x00007610ff697816 */ /* 0x000fe40000000069 */
[----:B------:R-:W-:-:S04]  /*1e20*/  ISETP.GE.AND P1, PT, R98, UR13, PT ;  /* 0x0000000d62007c0c */ /* 0x000fc8000bf26270 */
[----:B------:R1:W5:Y:S01]  /*1e30*/  @!P0 LDG.E.U16 R105, desc[UR14][R72.64] ;  /* 0x0000000e48698981 */ /* 0x000362000c1e1500 */
[----:B------:R-:W-:Y:S01]  /*1e40*/  LOP3.LUT R98, R17, 0x12, RZ, 0xfc, !PT ;  /* 0x0000001211627812 */ /* 0x000fe200078efcff */
[----:B----4-:R-:W-:Y:S01]  /*1e50*/  IMAD.WIDE R70, R64, 0x2, R68 ;  /* 0x0000000240467825 */ /* 0x010fe200078e0244 */
[----:B------:R-:W-:Y:S02]  /*1e60*/  PRMT R107, RZ, 0x7610, R107 ;  /* 0x00007610ff6b7816 */ /* 0x000fe4000000006b */
[----:B------:R-:W-:-:S04]  /*1e70*/  ISETP.GE.AND P0, PT, R98, UR13, PT ;  /* 0x0000000d62007c0c */ /* 0x000fc8000bf06270 */
[----:B------:R4:W5:Y:S01]  /*1e80*/  @!P1 LDG.E.U16 R107, desc[UR14][R70.64] ;  /* 0x0000000e466b9981 */ /* 0x000962000c1e1500 */
[----:B------:R-:W-:Y:S01]  /*1e90*/  PRMT R109, RZ, 0x7610, R109 ;  /* 0x00007610ff6d7816 */ /* 0x000fe2000000006d */
[----:B0-----:R-:W-:Y:S01]  /*1ea0*/  IMAD.WIDE R74, R61, 0x2, R68 ;  /* 0x000000023d4a7825 */ /* 0x001fe200078e0244 */
[----:B------:R-:W-:-:S04]  /*1eb0*/  LOP3.LUT R98, R17, 0x1a, RZ, 0xfc, !PT ;  /* 0x0000001a11627812 */ /* 0x000fc800078efcff */
[----:B------:R-:W-:Y:S02]  /*1ec0*/  ISETP.GE.AND P1, PT, R98, UR13, PT ;  /* 0x0000000d62007c0c */ /* 0x000fe4000bf26270 */
[----:B------:R0:W5:Y:S01]  /*1ed0*/  @!P0 LDG.E.U16 R109, desc[UR14][R74.64] ;  /* 0x0000000e4a6d8981 */ /* 0x000162000c1e1500 */
[----:B------:R-:W-:Y:S01]  /*1ee0*/  LOP3.LUT R98, R17, 0x4, RZ, 0xfc, !PT ;  /* 0x0000000411627812 */ /* 0x000fe200078efcff */
[----:B-1----:R-:W-:Y:S01]  /*1ef0*/  IMAD.WIDE R72, R57, 0x2, R68 ;  /* 0x0000000239487825 */ /* 0x002fe200078e0244 */
[----:B------:R-:W-:Y:S02]  /*1f00*/  PRMT R111, RZ, 0x7610, R111 ;  /* 0x00007610ff6f7816 */ /* 0x000fe4000000006f */
[----:B------:R-:W-:Y:S01]  /*1f10*/  ISETP.GE.AND P0, PT, R98, UR13, PT ;  /* 0x0000000d62007c0c */ /* 0x000fe2000bf06270 */
[----:B----4-:R-:W-:Y:S01]  /*1f20*/  IMAD.WIDE R70, R67, 0x2, R68 ;  /* 0x0000000243467825 */ /* 0x010fe200078e0244 */
[----:B------:R-:W-:Y:S02]  /*1f30*/  PRMT R113, RZ, 0x7610, R113 ;  /* 0x00007610ff717816 */ /* 0x000fe40000000071 */
[----:B------:R-:W-:-:S02]  /*1f40*/  LOP3.LUT R98, R17, 0x6, RZ, 0xfc, !PT ;  /* 0x0000000611627812 */ /* 0x000fc400078efcff */
[----:B------:R-:W-:Y:S01]  /*1f50*/  LOP3.LUT R108, R17, 0x14, RZ, 0xfc, !PT ;  /* 0x00000014116c7812 */ /* 0x000fe200078efcff */
[----:B0-----:R-:W-:Y:S01]  /*1f60*/  IMAD.WIDE R74, R66, 0x2, R68 ;  /* 0x00000002424a7825 */ /* 0x001fe200078e0244 */
[----:B------:R-:W-:Y:S01]  /*1f70*/  PRMT R115, RZ, 0x7610, R115 ;  /* 0x00007610ff737816 */ /* 0x000fe20000000073 */
[----:B------:R-:W4:Y:S04]  /*1f80*/  @!P1 LDG.E.U16 R111, desc[UR14][R72.64] ;  /* 0x0000000e486f9981 */ /* 0x000f28000c1e1500 */
[----:B------:R0:W4:Y:S01]  /*1f90*/  @!P0 LDG.E.U16 R113, desc[UR14][R70.64] ;  /* 0x0000000e46718981 */ /* 0x000122000c1e1500 */
[----:B------:R-:W-:Y:S02]  /*1fa0*/  ISETP.GE.AND P0, PT, R98, UR13, PT ;  /* 0x0000000d62007c0c */ /* 0x000fe4000bf06270 */
[----:B------:R-:W-:-:S02]  /*1fb0*/  ISETP.GE.AND P3, PT, R108, UR13, PT ;  /* 0x0000000d6c007c0c */ /* 0x000fc4000bf66270 */
[C---:B------:R-:W-:Y:S02]  /*1fc0*/  LOP3.LUT R108, R17.reuse, 0x16, RZ, 0xfc, !PT ;  /* 0x00000016116c7812 */ /* 0x040fe400078efcff */
[----:B------:R-:W-:Y:S02]  /*1fd0*/  LOP3.LUT R98, R17, 0xc, RZ, 0xfc, !PT ;  /* 0x0000000c11627812 */ /* 0x000fe400078efcff */
[----:B------:R-:W-:Y:S02]  /*1fe0*/  ISETP.GE.AND P2, PT, R21, UR13, PT ;  /* 0x0000000d15007c0c */ /* 0x000fe4000bf46270 */
[----:B------:R-:W-:-:S03]  /*1ff0*/  ISETP.GE.AND P1, PT, R98, UR13, PT ;  /* 0x0000000d62007c0c */ /* 0x000fc6000bf26270 */
[----:B------:R1:W4:Y:S01]  /*2000*/  @!P0 LDG.E.U16 R115, desc[UR14][R74.64] ;  /* 0x0000000e4a738981 */ /* 0x000322000c1e1500 */
[----:B------:R-:W-:Y:S01]  /*2010*/  ISETP.GE.AND P0, PT, R108, UR13, PT ;  /* 0x0000000d6c007c0c */ /* 0x000fe2000bf06270 */
[----:B0-----:R-:W-:Y:S01]  /*2020*/  IMAD.WIDE R70, R63, 0x2, R68 ;  /* 0x000000023f467825 */ /* 0x001fe200078e0244 */
[----:B------:R-:W-:Y:S02]  /*2030*/  LOP3.LUT R98, R17, 0x1c, RZ, 0xfc, !PT ;  /* 0x0000001c11627812 */ /* 0x000fe400078efcff */
[----:B------:R-:W-:Y:S01]  /*2040*/  PRMT R123, RZ, 0x7610, R123 ;  /* 0x00007610ff7b7816 */ /* 0x000fe2000000007b */
[----:B------:R-:W-:Y:S01]  /*2050*/  IMAD.WIDE R72, R97, 0x2, R68 ;  /* 0x0000000261487825 */ /* 0x000fe200078e0244 */
[----:B------:R-:W-:Y:S02]  /*2060*/  ISETP.GE.AND P4, PT, R98, UR13, PT ;  /* 0x0000000d62007c0c */ /* 0x000fe4000bf86270 */
[----:B------:R-:W-:Y:S01]  /*2070*/  PRMT R117, RZ, 0x7610, R117 ;  /* 0x00007610ff757816 */ /* 0x000fe20000000075 */
[----:B-1----:R-:W-:Y:S01]  /*2080*/  IMAD.WIDE R74, R59, 0x2, R68 ;  /* 0x000000023b4a7825 */ /* 0x002fe200078e0244 */
[----:B------:R-:W-:-:S02]  /*2090*/  PRMT R119, RZ, 0x7610, R119 ;  /* 0x00007610ff777816 */ /* 0x000fc40000000077 */
[----:B------:R-:W-:Y:S02]  /*20a0*/  PRMT R125, RZ, 0x7610, R125 ;  /* 0x00007610ff7d7816 */ /* 0x000fe4000000007d */
[----:B------:R-:W4:Y:S01]  /*20b0*/  @!P0 LDG.E.U16 R123, desc[UR14][R74.64] ;  /* 0x0000000e4a7b8981 */ /* 0x000f22000c1e1500 */
[----:B------:R-:W-:Y:S02]  /*20c0*/  ISETP.GE.AND P0, PT, R19, UR13, PT ;  /* 0x0000000d13007c0c */ /* 0x000fe4000bf06270 */
[----:B------:R-:W-:Y:S01]  /*20d0*/  LOP3.LUT R98, R23, 0x1f, RZ, 0xc0, !PT ;  /* 0x0000001f17627812 */ /* 0x000fe200078ec0ff */
[----:B------:R0:W4:Y:S01]  /*20e0*/  @!P1 LDG.E.U16 R117, desc[UR14][R70.64] ;  /* 0x0000000e46759981 */ /* 0x000122000c1e1500 */
[----:B------:R-:W-:Y:S02]  /*20f0*/  PRMT R121, RZ, 0x7610, R121 ;  /* 0x00007610ff797816 */ /* 0x000fe40000000079 */
[----:B------:R-:W-:Y:S01]  /*2100*/  ISETP.GE.AND P1, PT, R98, UR13, PT ;  /* 0x0000000d62007c0c */ /* 0x000fe2000bf26270 */
[----:B------:R1:W4:Y:S01]  /*2110*/  @!P2 LDG.E.U16 R119, desc[UR14][R72.64] ;  /* 0x0000000e4877a981 */ /* 0x000322000c1e1500 */
[----:B------:R-:W-:Y:S01]  /*2120*/  PRMT R98, RZ, 0x7610, R98 ;  /* 0x00007610ff627816 */ /* 0x000fe20000000062 */
[----:B0-----:R-:W-:-:S04]  /*2130*/  IMAD.WIDE R70, R56, 0x2, R68 ;  /* 0x0000000238467825 */ /* 0x001fc800078e0244 */
[--C-:B-1----:R-:W-:Y:S01]  /*2140*/  IMAD.WIDE R72, R60, 0x2, R68.reuse ;  /* 0x000000023c487825 */ /* 0x102fe200078e0244 */
[----:B------:R0:W4:Y:S04]  /*2150*/  @!P4 LDG.E.U16 R125, desc[UR14][R70.64] ;  /* 0x0000000e467dc981 */ /* 0x000128000c1e1500 */
[----:B------:R-:W4:Y:S01]  /*2160*/  @!P3 LDG.E.U16 R121, desc[UR14][R72.64] ;  /* 0x0000000e4879b981 */ /* 0x000f22000c1e1500 */
[----:B0-----:R-:W-:-:S05]  /*2170*/  IMAD.WIDE R70, R95, 0x2, R68 ;  /* 0x000000025f467825 */ /* 0x001fca00078e0244 */
[----:B------:R0:W4:Y:S01]  /*2180*/  @!P0 LDG.E.U16 R98, desc[UR14][R70.64] ;  /* 0x0000000e46628981 */ /* 0x000122000c1e1500 */
[----:B------:R-:W-:Y:S01]  /*2190*/  BAR.SYNC.DEFER_BLOCKING 0x0 ;  /* 0x0000000000007b1d */ /* 0x000fe20000010000 */
[----:B0-----:R-:W-:Y:S02]  /*21a0*/  IMAD.MOV.U32 R70, RZ, RZ, R106 ;  /* 0x000000ffff467224 */ /* 0x001fe400078e006a */
[--C-:B------:R-:W-:Y:S01]  /*21b0*/  IMAD.MOV.U32 R71, RZ, RZ, R100.reuse ;  /* 0x000000ffff477224 */ /* 0x100fe200078e0064 */
[----:B------:R-:W-:Y:S01]  /*21c0*/  PRMT R100, RZ, 0x7610, R100 ;  /* 0x00007610ff647816 */ /* 0x000fe20000000064 */
[----:B------:R-:W-:-:S05]  /*21d0*/  IMAD.WIDE R72, R20, 0x2, R70 ;  /* 0x0000000214487825 */ /* 0x000fca00078e0246 */
[----:B------:R0:W4:Y:S02]  /*21e0*/  @!P1 LDG.E.U16 R100, desc[UR14][R72.64] ;  /* 0x0000000e48649981 */ /* 0x000124000c1e1500 */
[----:B0-----:R-:W-:Y:S02]  /*21f0*/  IMAD.MOV.U32 R72, RZ, RZ, R102 ;  /* 0x000000ffff487224 */ /* 0x001fe400078e0066 */
[----:B------:R-:W-:Y:S01]  /*2200*/  IMAD.MOV.U32 R73, RZ, RZ, R104 ;  /* 0x000000ffff497224 */ /* 0x000fe200078e0068 */
[----:B------:R-:W-:Y:S01]  /*2210*/  PRMT R102, RZ, 0x7610, R102 ;  /* 0x00007610ff667816 */ /* 0x000fe20000000066 */
[----:B------:R-:W-:Y:S01]  /*2220*/  IMAD.WIDE R74, R20, 0x2, R72 ;  /* 0x00000002144a7825 */ /* 0x000fe200078e0248 */
[----:B------:R-:W-:-:S04]  /*2230*/  PRMT R104, RZ, 0x7610, R104 ;  /* 0x00007610ff687816 */ /* 0x000fc80000000068 */
[----:B------:R0:W4:Y:S02]  /*2240*/  @!P1 LDG.E.U16 R102, desc[UR14][R74.64] ;  /* 0x0000000e4a669981 */ /* 0x000124000c1e1500 */
[----:B0-----:R-:W-:Y:S02]  /*2250*/  IMAD.MOV.U32 R74, RZ, RZ, R76 ;  /* 0x000000ffff4a7224 */ /* 0x001fe400078e004c */
[----:B------:R-:W-:Y:S02]  /*2260*/  IMAD.MOV.U32 R75, RZ, RZ, R77 ;  /* 0x000000ffff4b7224 */ /* 0x000fe400078e004d */
        /* <DEDUP_REMOVED lines=31> */
[----:B--2---:R0:W-:Y:S04]  /*2460*/  STS.U16 [R0+UR12], R116 ;  /* 0x0000007400007988 */ /* 0x0041e8000800040c */
[----:B------:R1:W2:Y:S01]  /*2470*/  @!P1 LDG.E.U16 R120, desc[UR14][R88.64] ;  /* 0x0000000e58789981 */ /* 0x0002a2000c1e1500 */
[----:B0-----:R-:W-:Y:S01]  /*2480*/  PRMT R116, RZ, 0x7610, R116 ;  /* 0x00007610ff747816 */ /* 0x001fe20000000074 */
[----:B-1----:R-:W-:-:S02]  /*2490*/  IMAD.MOV.U32 R88, RZ, RZ, R2 ;  /* 0x000000ffff587224 */ /* 0x002fc400078e0002 */
[----:B------:R-:W-:Y:S02]  /*24a0*/  IMAD.MOV.U32 R89, RZ, RZ, R3 ;  /* 0x000000ffff597224 */ /* 0x000fe400078e0003 */
[----:B------:R-:W-:Y:S01]  /*24b0*/  IMAD.WIDE R2, R20, 0x2, R88 ;  /* 0x0000000214027825 */ /* 0x000fe200078e0258 */
[----:B---3--:R0:W-:Y:S04]  /*24c0*/  STS.U16 [R0+UR12+0x400], R114 ;  /* 0x0004007200007988 */ /* 0x0081e8000800040c */
[----:B------:R1:W3:Y:S01]  /*24d0*/  @!P1 LDG.E.U16 R116, desc[UR14][R2.64] ;  /* 0x0000000e02749981 */ /* 0x0002e2000c1e1500 */
[----:B0-----:R-:W-:Y:S01]  /*24e0*/  PRMT R114, RZ, 0x7610, R114 ;  /* 0x00007610ff727816 */ /* 0x001fe20000000072 */
[----:B-1----:R-:W-:Y:S02]  /*24f0*/  IMAD.MOV.U32 R2, RZ, RZ, R4 ;  /* 0x000000ffff027224 */ /* 0x002fe400078e0004 */
[----:B------:R-:W-:-:S02]  /*2500*/  IMAD.MOV.U32 R3, RZ, RZ, R5 ;  /* 0x000000ffff037224 */ /* 0x000fc400078e0005 */
[C---:B------:R-:W-:Y:S01]  /*2510*/  IMAD.WIDE R4, R20.reuse, 0x2, R2 ;  /* 0x0000000214047825 */ /* 0x040fe200078e0202 */
[----:B-----5:R0:W-:Y:S04]  /*2520*/  STS.U16 [R0+UR12+0x800], R101 ;  /* 0x0008006500007988 */ /* 0x0201e8000800040c */
[----:B------:R1:W5:Y:S01]  /*2530*/  @!P1 LDG.E.U16 R114, desc[UR14][R4.64] ;  /* 0x0000000e04729981 */ /* 0x000362000c1e1500 */
[----:B0-----:R-:W-:Y:S01]  /*2540*/  PRMT R101, RZ, 0x7610, R101 ;  /* 0x00007610ff657816 */ /* 0x001fe20000000065 */
[----:B-1----:R-:W-:Y:S02]  /*2550*/  IMAD.MOV.U32 R4, RZ, RZ, R6 ;  /* 0x000000ffff047224 */ /* 0x002fe400078e0006 */
[----:B------:R-:W-:Y:S02]  /*2560*/  IMAD.MOV.U32 R5, RZ, RZ, R7 ;  /* 0x000000ffff057224 */ /* 0x000fe400078e0007 */
[----:B------:R-:W-:Y:S01]  /*2570*/  IMAD.WIDE R6, R20, 0x2, R4 ;  /* 0x0000000214067825 */ /* 0x000fe200078e0204 */
[----:B------:R0:W-:Y:S04]  /*2580*/  STS.U16 [R0+UR12+0xc00], R103 ;  /* 0x000c006700007988 */ /* 0x0001e8000800040c */
[----:B------:R1:W3:Y:S01]  /*2590*/  @!P1 LDG.E.U16 R101, desc[UR14][R6.64] ;  /* 0x0000000e06659981 */ /* 0x0002e2000c1e1500 */
[----:B0-----:R-:W-:Y:S01]  /*25a0*/  PRMT R103, RZ, 0x7610, R103 ;  /* 0x00007610ff677816 */ /* 0x001fe20000000067 */
[----:B-1----:R-:W-:-:S02]  /*25b0*/  IMAD.MOV.U32 R6, RZ, RZ, R8 ;  /* 0x000000ffff067224 */ /* 0x002fc400078e0008 */
[----:B------:R-:W-:Y:S02]  /*25c0*/  IMAD.MOV.U32 R7, RZ, RZ, R9 ;  /* 0x000000ffff077224 */ /* 0x000fe400078e0009 */
[----:B------:R-:W-:Y:S01]  /*25d0*/  IMAD.WIDE R8, R20, 0x2, R6 ;  /* 0x0000000214087825 */ /* 0x000fe200078e0206 */
[----:B------:R0:W-:Y:S04]  /*25e0*/  STS.U16 [R92+UR12+0x100], R105 ;  /* 0x000100695c007988 */ /* 0x0001e8000800040c */
[----:B------:R1:W3:Y:S01]  /*25f0*/  @!P1 LDG.E.U16 R103, desc[UR14][R8.64] ;  /* 0x0000000e08679981 */ /* 0x0002e2000c1e1500 */
[----:B0-----:R-:W-:Y:S01]  /*2600*/  PRMT R105, RZ, 0x7610, R105 ;  /* 0x00007610ff697816 */ /* 0x001fe20000000069 */
[----:B-1----:R-:W-:Y:S02]  /*2610*/  IMAD.MOV.U32 R8, RZ, RZ, R10 ;  /* 0x000000ffff087224 */ /* 0x002fe400078e000a */
[----:B------:R-:W-:-:S02]  /*2620*/  IMAD.MOV.U32 R9, RZ, RZ, R11 ;  /* 0x000000ffff097224 */ /* 0x000fc400078e000b */
[C---:B------:R-:W-:Y:S01]  /*2630*/  IMAD.WIDE R10, R20.reuse, 0x2, R8 ;  /* 0x00000002140a7825 */ /* 0x040fe200078e0208 */
[----:B------:R0:W-:Y:S04]  /*2640*/  STS.U16 [R92+UR12+0x500], R107 ;  /* 0x0005006b5c007988 */ /* 0x0001e8000800040c */
[----:B------:R1:W3:Y:S01]  /*2650*/  @!P1 LDG.E.U16 R105, desc[UR14][R10.64] ;  /* 0x0000000e0a699981 */ /* 0x0002e2000c1e1500 */
        /* <DEDUP_REMOVED lines=9> */
[----:B------:R-:W-:-:S05]  /*26f0*/  IMAD.WIDE R14, R20, 0x2, R12 ;  /* 0x00000002140e7825 */ /* 0x000fca00078e020c */
[----:B------:R-:W3:Y:S04]  /*2700*/  @!P1 LDG.E.U16 R109, desc[UR14][R14.64] ;  /* 0x0000000e0e6d9981 */ /* 0x000ee8000c1e1500 */
[----:B----4-:R-:W-:Y:S04]  /*2710*/  STS.U16 [R92+UR12+0xd00], R111 ;  /* 0x000d006f5c007988 */ /* 0x010fe8000800040c */
[----:B------:R-:W-:Y:S04]  /*2720*/  STS.U16 [R94+UR12+0x200], R113 ;  /* 0x000200715e007988 */ /* 0x000fe8000800040c */
        /* <DEDUP_REMOVED lines=11> */
[----:B--2---:R-:W-:Y:S04]  /*27e0*/  STS.U16 [R0+UR12+0x1800], R120 ;  /* 0x0018007800007988 */ /* 0x004fe8000800040c */
[----:B-----5:R-:W-:Y:S04]  /*27f0*/  STS.U16 [R0+UR12+0x1a00], R114 ;  /* 0x001a007200007988 */ /* 0x020fe8000800040c */
[----:B---3--:R-:W-:Y:S04]  /*2800*/  STS.U16 [R0+UR12+0x1c00], R103 ;  /* 0x001c006700007988 */ /* 0x008fe8000800040c */
[----:B------:R-:W-:Y:S04]  /*2810*/  STS.U16 [R0+UR12+0x1e00], R107 ;  /* 0x001e006b00007988 */ /* 0x000fe8000800040c */
[----:B------:R0:W-:Y:S04]  /*2820*/  STS.U16 [R92+UR12+0x1100], R102 ;  /* 0x001100665c007988 */ /* 0x0001e8000800040c */
[----:B------:R1:W-:Y:S04]  /*2830*/  STS.U16 [R92+UR12+0x1300], R106 ;  /* 0x0013006a5c007988 */ /* 0x0003e8000800040c */
[----:B------:R2:W-:Y:S04]  /*2840*/  STS.U16 [R92+UR12+0x1500], R110 ;  /* 0x0015006e5c007988 */ /* 0x0005e8000800040c */
[----:B------:R2:W-:Y:S04]  /*2850*/  STS.U16 [R92+UR12+0x1700], R118 ;  /* 0x001700765c007988 */ /* 0x0005e8000800040c */
[----:B------:R2:W-:Y:S04]  /*2860*/  STS.U16 [R92+UR12+0x1900], R116 ;  /* 0x001900745c007988 */ /* 0x0005e8000800040c */
[----:B------:R2:W-:Y:S04]  /*2870*/  STS.U16 [R92+UR12+0x1b00], R101 ;  /* 0x001b00655c007988 */ /* 0x0005e8000800040c */
[----:B------:R2:W-:Y:S04]  /*2880*/  STS.U16 [R92+UR12+0x1d00], R105 ;  /* 0x001d00695c007988 */ /* 0x0005e8000800040c */
[----:B------:R2:W-:Y:S01]  /*2890*/  STS.U16 [R92+UR12+0x1f00], R109 ;  /* 0x001f006d5c007988 */ /* 0x0005e2000800040c */
[----:B------:R3:W-:Y:S06]  /*28a0*/  MEMBAR.ALL.CTA ;  /* 0x0000000000007992 */ /* 0x0007ec0000008000 */
[----:B---3--:R-:W3:Y:S02]  /*28b0*/  FENCE.VIEW.ASYNC.S ;  /* 0x00000000000073c6 */ /* 0x008ee40000000000 */
[----:B---3--:R-:W-:Y:S06]  /*28c0*/  BAR.SYNC.DEFER_BLOCKING 0x0 ;  /* 0x0000000000007b1d */ /* 0x008fec0000010000 */
[----:B------:R-:W-:Y:S01]  /*28d0*/  UMOV UR16, UR4 ;  /* 0x0000000400107c82 */ /* 0x000fe20008000000 */
[----:B------:R-:W-:Y:S01]  /*28e0*/  UMOV UR17, 0x40000040 ;  /* 0x4000004000117882 */ /* 0x000fe20000000000 */
[----:B------:R-:W-:Y:S01]  /*28f0*/  UMOV UR18, UR6 ;  /* 0x0000000600127c82 */ /* 0x000fe20008000000 */
[----:B------:R-:W-:Y:S01]  /*2900*/  UMOV UR19, 0x80000020 ;  /* 0x8000002000137882 */ /* 0x000fe20000000000 */
[----:B------:R-:W-:-:S06]  /*2910*/  WARPGROUP.ARRIVE ;  /* 0x00000000000079c5 */ /* 0x000fcc0000000000 */
[----:B------:R-:W-:Y:S01]  /*2920*/  HGMMA.64x64x16.F32.BF16 R24, gdesc[UR16].tnspA, R24 ;  /* 0x20e00000101879f0 */ /* 0x000fe20008701818 */
[----:B------:R-:W-:Y:S02]  /*2930*/  VIADD R90, R90, 0xffffffff ;  /* 0xffffffff5a5a7836 */ /* 0x000fe40000000000 */
[----:B------:R-:W-:-:S03]  /*2940*/  IMAD.WIDE R14, R22, 0x2, R12 ;  /* 0x00000002160e7825 */ /* 0x000fc600078e020c */
[----:B------:R-:W-:Y:S01]  /*2950*/  ISETP.NE.U32.AND P0, PT, R90, RZ, PT ;  /* 0x000000ff5a00720c */ /* 0x000fe20003f05070 */
[C---:B------:R-:W-:Y:S01]  /*2960*/  IMAD.WIDE R12, R22.reuse, 0x2, R10 ;  /* 0x00000002160c7825 */ /* 0x040fe200078e020a */
[----:B------:R-:W-:Y:S03]  /*2970*/  HGMMA.64x64x16.F32.BF16 R24, gdesc[UR8].tnspA, R24, gsb0 ;  /* 0x20e00000081879f0 */ /* 0x000fe60008001818 */
[----:B------:R-:W-:-:S04]  /*2980*/  IMAD.WIDE R10, R22, 0x2, R8 ;  /* 0x00000002160a7825 */ /* 0x000fc800078e0208 */
[----:B------:R-:W-:-:S04]  /*2990*/  IMAD.WIDE R8, R22, 0x2, R6 ;  /* 0x0000000216087825 */ /* 0x000fc800078e0206 */
[----:B------:R-:W-:-:S04]  /*29a0*/  IMAD.WIDE R6, R22, 0x2, R4 ;  /* 0x0000000216067825 */ /* 0x000fc800078e0204 */
[----:B------:R-:W-:-:S04]  /*29b0*/  IMAD.WIDE R4, R22, 0x2, R2 ;  /* 0x0000000216047825 */ /* 0x000fc800078e0202 */
[----:B------:R-:W-:Y:S01]  /*29c0*/  IMAD.WIDE R2, R22, 0x2, R88 ;  /* 0x0000000216027825 */ /* 0x000fe200078e0258 */
[----:B------:R-:W-:-:S03]  /*29d0*/  UIADD3 UR13, UR13, -0x20, URZ ;  /* 0xffffffe00d0d7890 */ /* 0x000fc6000fffe03f */
[----:B------:R-:W-:-:S04]  /*29e0*/  IMAD.WIDE R88, R22, 0x2, R86 ;  /* 0x0000000216587825 */ /* 0x000fc800078e0256 */
[----:B------:R-:W-:-:S04]  /*29f0*/  IMAD.WIDE R86, R22, 0x2, R84 ;  /* 0x0000000216567825 */ /* 0x000fc800078e0254 */
[----:B------:R-:W-:-:S04]  /*2a00*/  IMAD.WIDE R84, R22, 0x2, R82 ;  /* 0x0000000216547825 */ /* 0x000fc800078e0252 */
[----:B0-----:R-:W-:-:S04]  /*2a10*/  IMAD.WIDE R102, R22, 0x2, R72 ;  /* 0x0000000216667825 */ /* 0x001fc800078e0248 */
[----:B-1----:R-:W-:-:S04]  /*2a20*/  IMAD.WIDE R106, R22, 0x2, R70 ;  /* 0x00000002166a7825 */ /* 0x002fc800078e0246 */
[----:B------:R-:W-:-:S04]  /*2a30*/  IMAD.WIDE R82, R22, 0x2, R80 ;  /* 0x0000000216527825 */ /* 0x000fc800078e0250 */
[----:B------:R-:W-:-:S04]  /*2a40*/  IMAD.WIDE R80, R22, 0x2, R78 ;  /* 0x0000000216507825 */ /* 0x000fc800078e024e */
[----:B------:R-:W-:-:S04]  /*2a50*/  IMAD.WIDE R78, R22, 0x2, R76 ;  /* 0x00000002164e7825 */ /* 0x000fc800078e024c */
[----:B------:R-:W-:-:S04]  /*2a60*/  IMAD.WIDE R76, R22, 0x2, R74 ;  /* 0x00000002164c7825 */ /* 0x000fc800078e024a */
[----:B------:R-:W-:-:S04]  /*2a70*/  IMAD.WIDE R68, R93, 0x2, R68 ;  /* 0x000000025d447825 */ /* 0x000fc800078e0244 */
[----:B------:R-:W-:Y:S02]  /*2a80*/  IMAD.MOV.U32 R104, RZ, RZ, R103 ;  /* 0x000000ffff687224 */ /* 0x000fe400078e0067 */
[----:B------:R-:W-:Y:S01]  /*2a90*/  IMAD.MOV.U32 R100, RZ, RZ, R107 ;  /* 0x000000ffff647224 */ /* 0x000fe200078e006b */
[----:B------:R-:W-:Y:S02]  /*2aa0*/  WARPGROUP.DEPBAR.LE gsb0, 0x0 ;  /* 0x00008000000079c5 */ /* 0x000fe40000010000 */
[----:B--2---:R-:W-:Y:S05]  /*2ab0*/  @P0 BRA `(.L_x_1) ;  /* 0xfffffff000780947 */ /* 0x004fea000383ffff */
[----:B------:R-:W-:Y:S02]  /*2ac0*/  F2FP.BF16.F32.PACK_AB R51, R55, R51 ;  /* 0x000000333733723e */ /* 0x000fe400000010ff */
[----:B------:R-:W-:Y:S02]  /*2ad0*/  F2FP.BF16.F32.PACK_AB R50, R54, R50 ;  /* 0x000000323632723e */ /* 0x000fe400000010ff */
[----:B------:R-:W-:Y:S02]  /*2ae0*/  F2FP.BF16.F32.PACK_AB R49, R53, R49 ;  /* 0x000000313531723e */ /* 0x000fe400000010ff */
[----:B------:R-:W-:Y:S02]  /*2af0*/  F2FP.BF16.F32.PACK_AB R48, R52, R48 ;  /* 0x000000303430723e */ /* 0x000fe400000010ff */
[----:B------:R-:W-:Y:S02]  /*2b00*/  F2FP.BF16.F32.PACK_AB R43, R47, R43 ;  /* 0x0000002b2f2b723e */ /* 0x000fe400000010ff */
[----:B------:R-:W-:-:S02]  /*2b10*/  F2FP.BF16.F32.PACK_AB R42, R46, R42 ;  /* 0x0000002a2e2a723e */ /* 0x000fc400000010ff */
        /* <DEDUP_REMOVED lines=9> */
[----:B------:R-:W-:-:S07]  /*2bb0*/  F2FP.BF16.F32.PACK_AB R24, R28, R24 ;  /* 0x000000181c18723e */ /* 0x000fce00000010ff */
.L_x_0:
[----:B------:R-:W-:Y:S01]  /*2bc0*/  BAR.SYNC.DEFER_BLOCKING 0x0 ;  /* 0x0000000000007b1d */ /* 0x000fe20000010000 */
[C---:B------:R-:W-:Y:S01]  /*2bd0*/  IMAD.SHL.U32 R2, R23.reuse, 0x100, RZ ;  /* 0x0000010017027824 */ /* 0x040fe200078e00ff */
[C-C-:B------:R-:W-:Y:S01]  /*2be0*/  LOP3.LUT R20, R16.reuse, 0x34, R17.reuse, 0xfe, !PT ;  /* 0x0000003410147812 */ /* 0x140fe200078efe11 */
[C---:B------:R-:W-:Y:S01]  /*2bf0*/  IMAD.SHL.U32 R0, R23.reuse, 0x10, RZ ;  /* 0x0000001017007824 */ /* 0x040fe200078e00ff */
[----:B------:R-:W-:Y:S01]  /*2c00*/  LOP3.LUT R36, R16, 0x32, R17, 0xfe, !PT ;  /* 0x0000003210247812 */ /* 0x000fe200078efe11 */
[C---:B------:R-:W-:Y:S01]  /*2c10*/  IMAD.SHL.U32 R3, R23.reuse, 0x8, RZ ;  /* 0x0000000817037824 */ /* 0x040fe200078e00ff */
[----:B------:R-:W-:Y:S01]  /*2c20*/  LOP3.LUT R5, R2, 0x800, RZ, 0xc0, !PT ;  /* 0x0000080002057812 */ /* 0x000fe200078ec0ff */
[----:B------:R-:W-:Y:S01]  /*2c30*/  IMAD.SHL.U32 R4, R23, 0x20, RZ ;  /* 0x0000002017047824 */ /* 0x000fe200078e00ff */
[----:B------:R-:W-:Y:S01]  /*2c40*/  LOP3.LUT R2, R0, 0x70, RZ, 0xc0, !PT ;  /* 0x0000007000027812 */ /* 0x000fe200078ec0ff */
[----:B------:R-:W-:Y:S01]  /*2c50*/  ULDC.64 UR6, c[0x0][0x228] ;  /* 0x00008a0000067ab9 */ /* 0x000fe20000000a00 */
[----:B------:R-:W-:Y:S01]  /*2c60*/  LOP3.LUT R3, R3, 0x380, RZ, 0xc0, !PT ;  /* 0x0000038003037812 */ /* 0x000fe200078ec0ff */
[----:B------:R-:W-:Y:S01]  /*2c70*/  IMAD.IADD R38, R16, 0x1, R19 ;  /* 0x0000000110267824 */ /* 0x000fe200078e0213 */
[----:B------:R-:W-:Y:S01]  /*2c80*/  IADD3 R2, R2, UR12, R5 ;  /* 0x0000000c02027c10 */ /* 0x000fe2000fffe005 */
[----:B------:R-:W-:Y:S01]  /*2c90*/  IMAD.IADD R62, R16, 0x1, R21 ;  /* 0x00000001103e7824 */ /* 0x000fe200078e0215 */
[----:B------:R-:W-:Y:S01]  /*2ca0*/  LOP3.LUT R22, R0, 0x3f0, RZ, 0xc0, !PT ;  /* 0x000003f000167812 */ /* 0x000fe200078ec0ff */
[----:B------:R-:W-:Y:S01]  /*2cb0*/  ULDC UR4, c[0x0][0x244] ;  /* 0x0000910000047ab9 */ /* 0x000fe20000000800 */
[----:B------:R-:W-:Y:S01]  /*2cc0*/  LOP3.LUT R5, R4, 0x800, RZ, 0xc0, !PT ;  /* 0x0000080004057812 */ /* 0x000fe200078ec0ff */
[----:B------:R-:W-:Y:S01]  /*2cd0*/  IMAD.IADD R45, R3, 0x1, R2 ;  /* 0x00000001032d7824 */ /* 0x000fe200078e0202 */
[----:B------:R-:W-:Y:S01]  /*2ce0*/  LOP3.LUT R4, R16, R17, RZ, 0xfc, !PT ;  /* 0x0000001110047212 */ /* 0x000fe200078efcff */
[----:B------:R-:W0:Y:S01]  /*2cf0*/  LDC R3, c[0x0][0x248] ;  /* 0x00009200ff037b82 */ /* 0x000e220000000800 */
[----:B------:R-:W-:-:S02]  /*2d00*/  IADD3 R22, R22, UR12, R5 ;  /* 0x0000000c16167c10 */ /* 0x000fc4000fffe005 */
[----:B------:R-:W-:Y:S01]  /*2d10*/  ISETP.GE.AND P0, PT, R18, UR6, PT ;  /* 0x0000000612007c0c */ /* 0x000fe2000bf06270 */
[----:B------:R1:W-:Y:S01]  /*2d20*/  STSM.16.M88.4 [R45], R24 ;  /* 0x000000182d007844 */ /* 0x0003e20000000200 */
[C-C-:B------:R-:W-:Y:S02]  /*2d30*/  LOP3.LUT R0, R16.reuse, 0x3c, R17.reuse, 0xfe, !PT ;  /* 0x0000003c10007812 */ /* 0x140fe400078efe11 */
[C-C-:B------:R-:W-:Y:S01]  /*2d40*/  LOP3.LUT R21, R16.reuse, 0x3a, R17.reuse, 0xfe, !PT ;  /* 0x0000003a10157812 */ /* 0x140fe200078efe11 */
[----:B------:R-:W-:Y:S01]  /*2d50*/  BAR.SYNC.DEFER_BLOCKING 0x0 ;  /* 0x0000000000007b1d */ /* 0x000fe20000010000 */
[C-C-:B------:R-:W-:Y:S02]  /*2d60*/  LOP3.LUT R2, R16.reuse, 0x38, R17.reuse, 0xfe, !PT ;  /* 0x0000003810027812 */ /* 0x140fe400078efe11 */
[C-C-:B------:R-:W-:Y:S02]  /*2d70*/  LOP3.LUT R19, R16.reuse, 0x36, R17.reuse, 0xfe, !PT ;  /* 0x0000003610137812 */ /* 0x140fe400078efe11 */
[----:B------:R-:W-:-:S02]  /*2d80*/  LOP3.LUT R37, R16, 0x30, R17, 0xfe, !PT ;  /* 0x0000003010257812 */ /* 0x000fc400078efe11 */
[C-C-:B------:R-:W-:Y:S02]  /*2d90*/  LOP3.LUT R39, R16.reuse, 0x2c, R17.reuse, 0xfe, !PT ;  /* 0x0000002c10277812 */ /* 0x140fe400078efe11 */
[C-C-:B------:R-:W-:Y:S02]  /*2da0*/  LOP3.LUT R47, R16.reuse, 0x2a, R17.reuse, 0xfe, !PT ;  /* 0x0000002a102f7812 */ /* 0x140fe400078efe11 */
[C-C-:B------:R-:W-:Y:S02]  /*2db0*/  LOP3.LUT R53, R16.reuse, 0x28, R17.reuse, 0xfe, !PT ;  /* 0x0000002810357812 */ /* 0x140fe400078efe11 */
[C-C-:B------:R-:W-:Y:S02]  /*2dc0*/  LOP3.LUT R55, R16.reuse, 0x26, R17.reuse, 0xfe, !PT ;  /* 0x0000002610377812 */ /* 0x140fe400078efe11 */
[C-C-:B------:R-:W-:Y:S02]  /*2dd0*/  LOP3.LUT R57, R16.reuse, 0x24, R17.reuse, 0xfe, !PT ;  /* 0x0000002410397812 */ /* 0x140fe400078efe11 */
[----:B------:R-:W-:-:S02]  /*2de0*/  LOP3.LUT R59, R16, 0x22, R17, 0xfe, !PT ;  /* 0x00000022103b7812 */ /* 0x000fc400078efe11 */
[C-C-:B------:R-:W-:Y:S02]  /*2df0*/  LOP3.LUT R61, R16.reuse, 0x20, R17.reuse, 0xfe, !PT ;  /* 0x00000020103d7812 */ /* 0x140fe400078efe11 */
[C-C-:B------:R-:W-:Y:S02]  /*2e00*/  LOP3.LUT R44, R16.reuse, 0x1c, R17.reuse, 0xfe, !PT ;  /* 0x0000001c102c7812 */ /* 0x140fe400078efe11 */
[C-C-:B------:R-:W-:Y:S01]  /*2e10*/  LOP3.LUT R46, R16.reuse, 0x1a, R17.reuse, 0xfe, !PT ;  /* 0x0000001a102e7812 */ /* 0x140fe200078efe11 */
[----:B------:R-:W2:Y:S01]  /*2e20*/  LDS.128 R12, [R22] ;  /* 0x00000000160c7984 */ /* 0x000ea20000000c00 */
[C-C-:B------:R-:W-:Y:S02]  /*2e30*/  LOP3.LUT R52, R16.reuse, 0x18, R17.reuse, 0xfe, !PT ;  /* 0x0000001810347812 */ /* 0x140fe400078efe11 */
[C-C-:B------:R-:W-:Y:S01]  /*2e40*/  LOP3.LUT R54, R16.reuse, 0x16, R17.reuse, 0xfe, !PT ;  /* 0x0000001610367812 */ /* 0x140fe200078efe11 */
[----:B------:R-:W-:Y:S01]  /*2e50*/  BAR.SYNC.DEFER_BLOCKING 0x0 ;  /* 0x0000000000007b1d */ /* 0x000fe20000010000 */
[----:B------:R-:W-:-:S02]  /*2e60*/  LOP3.LUT R56, R16, 0x14, R17, 0xfe, !PT ;  /* 0x0000001410387812 */ /* 0x000fc400078efe11 */
[C-C-:B------:R-:W-:Y:S02]  /*2e70*/  LOP3.LUT R58, R16.reuse, 0x12, R17.reuse, 0xfe, !PT ;  /* 0x00000012103a7812 */ /* 0x140fe400078efe11 */
[C-C-:B------:R-:W-:Y:S02]  /*2e80*/  LOP3.LUT R60, R16.reuse, 0x10, R17.reuse, 0xfe, !PT ;  /* 0x00000010103c7812 */ /* 0x140fe400078efe11 */
[C-C-:B------:R-:W-:Y:S02]  /*2e90*/  LOP3.LUT R64, R16.reuse, 0xc, R17.reuse, 0xfe, !PT ;  /* 0x0000000c10407812 */ /* 0x140fe400078efe11 */
[C-C-:B------:R-:W-:Y:S02]  /*2ea0*/  LOP3.LUT R66, R16.reuse, 0xa, R17.reuse, 0xfe, !PT ;  /* 0x0000000a10427812 */ /* 0x140fe400078efe11 */
[C-C-:B------:R-:W-:Y:S02]  /*2eb0*/  LOP3.LUT R30, R16.reuse, 0x8, R17.reuse, 0xfe, !PT ;  /* 0x00000008101e7812 */ /* 0x140fe400078efe11 */
[----:B------:R-:W-:-:S02]  /*2ec0*/  LOP3.LUT R28, R16, 0x6, R17, 0xfe, !PT ;  /* 0x00000006101c7812 */ /* 0x000fc400078efe11 */
[C-C-:B-1----:R-:W-:Y:S02]  /*2ed0*/  LOP3.LUT R26, R16.reuse, 0x4, R17.reuse, 0xfe, !PT ;  /* 0x00000004101a7812 */ /* 0x142fe400078efe11 */
[----:B------:R-:W-:Y:S01]  /*2ee0*/  LOP3.LUT R68, R16, 0x2, R17, 0xfe, !PT ;  /* 0x0000000210447812 */ /* 0x000fe200078efe11 */
[----:B------:R-:W-:Y:S01]  /*2ef0*/  IMAD R17, R18, UR4, RZ ;  /* 0x0000000412117c24 */ /* 0x000fe2000f8e02ff */
[C---:B------:R-:W-:Y:S01]  /*2f00*/  ISETP.LT.AND P1, PT, R4.reuse, UR7, !P0 ;  /* 0x0000000704007c0c */ /* 0x040fe2000c721270 */
[-C--:B0-----:R-:W-:Y:S01]  /*2f10*/  IMAD R18, R4, R3.reuse, RZ ;  /* 0x0000000304127224 */ /* 0x081fe200078e02ff */
[----:B------:R-:W-:Y:S01]  /*2f20*/  ULDC.64 UR4, c[0x0][0x220] ;  /* 0x0000880000047ab9 */ /* 0x000fe20000000a00 */
[----:B------:R-:W-:Y:S01]  /*2f30*/  LEA.HI R23, R23, R16, RZ, 0x1a ;  /* 0x0000001017177211 */ /* 0x000fe200078fd0ff */
[-C--:B------:R-:W-:Y:S01]  /*2f40*/  IMAD R29, R26, R3.reuse, RZ ;  /* 0x000000031a1d7224 */ /* 0x080fe200078e02ff */
[----:B------:R0:W-:Y:S01]  /*2f50*/  STSM.16.M88.4 [R45], R32 ;  /* 0x000000202d007844 */ /* 0x0001e20000000200 */
[----:B------:R-:W-:Y:S01]  /*2f60*/  BAR.SYNC.DEFER_BLOCKING 0x0 ;  /* 0x0000000000007b1d */ /* 0x000fe20000010000 */
[----:B------:R-:W-:Y:S01]  /*2f70*/  LEA R16, P2, R17, UR4, 0x1 ;  /* 0x0000000411107c11 */ /* 0x000fe2000f8408ff */
[----:B------:R-:W-:Y:S01]  /*2f80*/  IMAD R31, R28, R3, RZ ;  /* 0x000000031c1f7224 */ /* 0x000fe200078e02ff */
[----:B------:R-:W-:-:S02]  /*2f90*/  ISETP.LT.AND P3, PT, R26, UR7, !P0 ;  /* 0x000000071a007c0c */ /* 0x000fc4000c761270 */
[----:B------:R-:W-:Y:S02]  /*2fa0*/  LEA.HI.X.SX32 R17, R17, UR5, 0x1, P2 ;  /* 0x0000000511117c11 */ /* 0x000fe400090f0eff */
[-C--:B------:R-:W-:Y:S02]  /*2fb0*/  LEA R24, P2, R18, R16.reuse, 0x1 ;  /* 0x0000001012187211 */ /* 0x080fe400078408ff */
[----:B------:R-:W-:Y:S02]  /*2fc0*/  ISETP.LT.AND P4, PT, R28, UR7, !P0 ;  /* 0x000000071c007c0c */ /* 0x000fe4000c781270 */
[----:B------:R-:W-:Y:S01]  /*2fd0*/  LEA.HI.X.SX32 R25, R18, R17, 0x1, P2 ;  /* 0x0000001112197211 */ /* 0x000fe200010f0eff */
[-C--:B0-----:R-:W-:Y:S01]  /*2fe0*/  IMAD R32, R30, R3.reuse, RZ ;  /* 0x000000031e207224 */ /* 0x081fe200078e02ff */
[C---:B------:R-:W-:Y:S01]  /*2ff0*/  ISETP.LT.AND P2, PT, R68.reuse, UR7, !P0 ;  /* 0x0000000744007c0c */ /* 0x040fe2000c741270 */
[----:B------:R-:W-:Y:S01]  /*3000*/  IMAD R68, R68, R3, RZ ;  /* 0x0000000344447224 */ /* 0x000fe200078e02ff */
[----:B------:R-:W-:Y:S01]  /*3010*/  LEA R28, P6, R29, R16, 0x1 ;  /* 0x000000101d1c7211 */ /* 0x000fe200078c08ff */
[----:B------:R-:W-:-:S03]  /*3020*/  IMAD R18, R3, 0x20, R18 ;  /* 0x0000002003127824 */ /* 0x000fc600078e0212 */
[----:B------:R-:W-:Y:S01]  /*3030*/  LEA.HI.X.SX32 R29, R29, R17, 0x1, P6 ;  /* 0x000000111d1d7211 */ /* 0x000fe200030f0eff */
[----:B------:R-:W0:Y:S01]  /*3040*/  LDS.128 R8, [R22] ;  /* 0x0000000016087984 */ /* 0x000e220000000c00 */
[----:B------:R-:W-:Y:S06]  /*3050*/  BAR.SYNC.DEFER_BLOCKING 0x0 ;  /* 0x0000000000007b1d */ /* 0x000fec0000010000 */
[----:B------:R-:W-:Y:S02]  /*3060*/  STSM.16.M88.4 [R45], R40 ;  /* 0x000000282d007844 */ /* 0x000fe40000000200 */
[----:B------:R-:W-:Y:S06]  /*3070*/  BAR.SYNC.DEFER_BLOCKING 0x0 ;  /* 0x0000000000007b1d */ /* 0x000fec0000010000 */
[----:B------:R-:W1:Y:S02]  /*3080*/  LDS.128 R4, [R22] ;  /* 0x0000000016047984 */ /* 0x000e640000000c00 */
[----:B------:R-:W-:Y:S06]  /*3090*/  BAR.SYNC.DEFER_BLOCKING 0x0 ;  /* 0x0000000000007b1d */ /* 0x000fec0000010000 */
[----:B------:R-:W-:Y:S02]  /*30a0*/  STSM.16.M88.4 [R45], R48 ;  /* 0x000000302d007844 */ /* 0x000fe40000000200 */
[----:B------:R-:W-:Y:S06]  /*30b0*/  BAR.SYNC.DEFER_BLOCKING 0x0 ;  /* 0x0000000000007b1d */ /* 0x000fec0000010000 */
[----:B--2---:R2:W-:Y:S01]  /*30c0*/  @P1 STG.E.U16 desc[UR14][R24.64], R12 ;  /* 0x0000000c18001986 */ /* 0x0045e2000c10150e */
[----:B------:R-:W-:-:S04]  /*30d0*/  LEA R26, P1, R68, R16, 0x1 ;  /* 0x00000010441a7211 */ /* 0x000fc800078208ff */
[-C--:B------:R-:W-:Y:S02]  /*30e0*/  LEA.HI.X.SX32 R27, R68, R17.reuse, 0x1, P1 ;  /* 0x00000011441b7211 */ /* 0x080fe400008f0eff */
[----:B------:R-:W-:Y:S02]  /*30f0*/  ISETP.LT.AND P1, PT, R30, UR7, !P0 ;  /* 0x000000071e007c0c */ /* 0x000fe4000c721270 */
[-C--:B------:R-:W-:Y:S01]  /*3100*/  LEA R30, P5, R31, R16.reuse, 0x1 ;  /* 0x000000101f1e7211 */ /* 0x080fe200078a08ff */
[----:B------:R3:W-:Y:S01]  /*3110*/  @P2 STG.E.U16 desc[UR14][R26.64], R13 ;  /* 0x0000000d1a002986 */ /* 0x0007e2000c10150e */
[----:B------:R-:W-:Y:S02]  /*3120*/  ISETP.LT.AND P2, PT, R21, UR7, !P0 ;  /* 0x0000000715007c0c */ /* 0x000fe4000c741270 */
[----:B------:R-:W-:Y:S01]  /*3130*/  LEA.HI.X.SX32 R31, R31, R17, 0x1, P5 ;  /* 0x000000111f1f7211 */ /* 0x000fe200028f0eff */
[----:B------:R4:W-:Y:S01]  /*3140*/  @P3 STG.E.U16 desc[UR14][R28.64], R14 ;  /* 0x0000000e1c003986 */ /* 0x0009e2000c10150e */
[----:B--2---:R-:W-:-:S02]  /*3150*/  LEA R24, P6, R32, R16, 0x1 ;  /* 0x0000001020187211 */ /* 0x004fc400078c08ff */
[----:B------:R-:W-:Y:S01]  /*3160*/  ISETP.LT.AND P5, PT, R66, UR7, !P0 ;  /* 0x0000000742007c0c */ /* 0x000fe2000c7a1270 */
[----:B------:R2:W-:Y:S01]  /*3170*/  @P4 STG.E.U16 desc[UR14][R30.64], R15 ;  /* 0x0000000f1e004986 */ /* 0x0005e2000c10150e */
[----:B------:R-:W-:Y:S01]  /*3180*/  PRMT R21, R12, 0x7632, R21 ;  /* 0x000076320c157816 */ /* 0x000fe20000000015 */
[----:B------:R-:W-:Y:S01]  /*3190*/  IMAD R66, R66, R3, RZ ;  /* 0x0000000342427224 */ /* 0x000fe200078e02ff */
[----:B------:R-:W-:Y:S02]  /*31a0*/  LEA.HI.X.SX32 R25, R32, R17, 0x1, P6 ;  /* 0x0000001120197211 */ /* 0x000fe400030f0eff */
[C---:B------:R-:W-:Y:S01]  /*31b0*/  ISETP.LT.AND P4, PT, R64.reuse, UR7, !P0 ;  /* 0x0000000740007c0c */ /* 0x040fe2000c781270 */
[-C--:B------:R-:W-:Y:S01]  /*31c0*/  IMAD R64, R64, R3.reuse, RZ ;  /* 0x0000000340407224 */ /* 0x080fe200078e02ff */
[-C--:B------:R-:W-:Y:S01]  /*31d0*/  LEA R12, P6, R66, R16.reuse, 0x1 ;  /* 0x00000010420c7211 */ /* 0x080fe200078c08ff */
[----:B------:R5:W-:Y:S01]  /*31e0*/  @P1 STG.E.U16 desc[UR14][R24.64], R21 ;  /* 0x0000001518001986 */ /* 0x000be2000c10150e */
[C---:B------:R-:W-:Y:S01]  /*31f0*/  ISETP.LT.AND P3, PT, R62.reuse, UR7, !P0 ;  /* 0x000000073e007c0c */ /* 0x040fe2000c761270 */
[----:B------:R-:W-:Y:S01]  /*3200*/  IMAD R62, R62, R3, RZ ;  /* 0x000000033e3e7224 */ /* 0x000fe200078e02ff */
[----:B---3--:R-:W-:-:S02]  /*3210*/  LEA R26, P1, R64, R16, 0x1 ;  /* 0x00000010401a7211 */ /* 0x008fc400078208ff */
[----:B----4-:R-:W-:Y:S02]  /*3220*/  PRMT R29, R14, 0x7632, R29 ;  /* 0x000076320e1d7816 */ /* 0x010fe4000000001d */
[----:B------:R-:W-:Y:S02]  /*3230*/  LEA.HI.X.SX32 R27, R64, R17, 0x1, P1 ;  /* 0x00000011401b7211 */ /* 0x000fe400008f0eff */
[C---:B------:R-:W-:Y:S01]  /*3240*/  ISETP.LT.AND P1, PT, R60.reuse, UR7, !P0 ;  /* 0x000000073c007c0c */ /* 0x040fe2000c721270 */
[----:B------:R-:W-:Y:S01]  /*3250*/  IMAD R60, R60, R3, RZ ;  /* 0x000000033c3c7224 */ /* 0x000fe200078e02ff */
[----:B--2---:R-:W-:Y:S02]  /*3260*/  PRMT R30, R15, 0x7632, R30 ;  /* 0x000076320f1e7816 */ /* 0x004fe4000000001e */
[----:B-----5:R-:W-:Y:S02]  /*3270*/  PRMT R25, R13, 0x7632, R25 ;  /* 0x000076320d197816 */ /* 0x020fe40000000019 */
[----:B------:R-:W-:-:S02]  /*3280*/  LEA.HI.X.SX32 R13, R66, R17, 0x1, P6 ;  /* 0x00000011420d7211 */ /* 0x000fc400030f0eff */
[----:B------:R-:W-:-:S03]  /*3290*/  LEA R14, P6, R62, R16, 0x1 ;  /* 0x000000103e0e7211 */ /* 0x000fc600078c08ff */
[----:B------:R2:W-:Y:S01]  /*32a0*/  @P5 STG.E.U16 desc[UR14][R12.64], R25 ;  /* 0x000000190c005986 */ /* 0x0005e2000c10150e */
[----:B------:R-:W-:Y:S02]  /*32b0*/  LEA.HI.X.SX32 R15, R62, R17, 0x1, P6 ;  /* 0x000000113e0f7211 */ /* 0x000fe400030f0eff */
[-C--:B------:R-:W-:Y:S01]  /*32c0*/  LEA R24, P5, R60, R16.reuse, 0x1 ;  /* 0x000000103c187211 */ /* 0x080fe200078a08ff */
[----:B------:R3:W-:Y:S01]  /*32d0*/  @P4 STG.E.U16 desc[UR14][R26.64], R29 ;  /* 0x0000001d1a004986 */ /* 0x0007e2000c10150e */
[C---:B------:R-:W-:Y:S01]  /*32e0*/  ISETP.LT.AND P4, PT, R58.reuse, UR7, !P0 ;  /* 0x000000073a007c0c */ /* 0x040fe2000c781270 */
[-C--:B------:R-:W-:Y:S02]  /*32f0*/  IMAD R58, R58, R3.reuse, RZ ;  /* 0x000000033a3a7224 */ /* 0x080fe400078e02ff */
[----:B------:R4:W-:Y:S01]  /*3300*/  @P3 STG.E.U16 desc[UR14][R14.64], R30 ;  /* 0x0000001e0e003986 */ /* 0x0009e2000c10150e */
[C---:B------:R-:W-:Y:S01]  /*3310*/  ISETP.LT.AND P3, PT, R56.reuse, UR7, !P0 ;  /* 0x0000000738007c0c */ /* 0x040fe2000c761270 */
[----:B------:R-:W-:Y:S01]  /*3320*/  IMAD R56, R56, R3, RZ ;  /* 0x0000000338387224 */ /* 0x000fe200078e02ff */
[----:B------:R-:W-:-:S02]  /*3330*/  LEA R28, P6, R58, R16, 0x1 ;  /* 0x000000103a1c7211 */ /* 0x000fc400078c08ff */
[----:B--2---:R-:W-:Y:S02]  /*3340*/  LEA.HI.X.SX32 R25, R60, R17, 0x1, P5 ;  /* 0x000000113c197211 */ /* 0x004fe400028f0eff */
[C---:B------:R-:W-:Y:S01]  /*3350*/  ISETP.LT.AND P5, PT, R54.reuse, UR7, !P0 ;  /* 0x0000000736007c0c */ /* 0x040fe2000c7a1270 */
[----:B------:R-:W-:Y:S01]  /*3360*/  IMAD R54, R54, R3, RZ ;  /* 0x0000000336367224 */ /* 0x000fe200078e02ff */
[-C--:B---3--:R-:W-:Y:S01]  /*3370*/  LEA.HI.X.SX32 R29, R58, R17.reuse, 0x1, P6 ;  /* 0x000000113a1d7211 */ /* 0x088fe200030f0eff */
[----:B0-----:R0:W-:Y:S01]  /*3380*/  @P1 STG.E.U16 desc[UR14][R24.64], R8 ;  /* 0x0000000818001986 */ /* 0x0011e2000c10150e */
[-C--:B------:R-:W-:Y:S02]  /*3390*/  LEA R12, P1, R56, R16.reuse, 0x1 ;  /* 0x00000010380c7211 */ /* 0x080fe400078208ff */
[----:B----4-:R-:W-:Y:S01]  /*33a0*/  LEA R14, P6, R54, R16, 0x1 ;  /* 0x00000010360e7211 */ /* 0x010fe200078c08ff */
[----:B------:R2:W-:Y:S01]  /*33b0*/  @P4 STG.E.U16 desc[UR14][R28.64], R9 ;  /* 0x000000091c004986 */ /* 0x0005e2000c10150e */
[----:B------:R-:W-:-:S02]  /*33c0*/  LEA.HI.X.SX32 R13, R56, R17, 0x1, P1 ;  /* 0x00000011380d7211 */ /* 0x000fc400008f0eff */
[C---:B------:R-:W-:Y:S01]  /*33d0*/  ISETP.LT.AND P4, PT, R52.reuse, UR7, !P0 ;  /* 0x0000000734007c0c */ /* 0x040fe2000c781270 */
[----:B------:R-:W-:Y:S01]  /*33e0*/  IMAD R52, R52, R3, RZ ;  /* 0x0000000334347224 */ /* 0x000fe200078e02ff */
[----:B------:R-:W-:Y:S01]  /*33f0*/  LEA.HI.X.SX32 R15, R54, R17, 0x1, P6 ;  /* 0x00000011360f7211 */ /* 0x000fe200030f0eff */
[----:B------:R3:W-:Y:S01]  /*3400*/  @P3 STG.E.U16 desc[UR14][R12.64], R10 ;  /* 0x0000000a0c003986 */ /* 0x0007e2000c10150e */
[C---:B------:R-:W-:Y:S01]  /*3410*/  ISETP.LT.AND P3, PT, R46.reuse, UR7, !P0 ;  /* 0x000000072e007c0c */ /* 0x040fe2000c761270 */
[----:B------:R-:W-:Y:S01]  /*3420*/  IMAD R46, R46, R3, RZ ;  /* 0x000000032e2e7224 */ /* 0x000fe200078e02ff */
[----:B0-----:R-:W-:Y:S01]  /*3430*/  LEA R24, P6, R52, R16, 0x1 ;  /* 0x0000001034187211 */ /* 0x001fe200078c08ff */
[----:B------:R0:W-:Y:S01]  /*3440*/  @P5 STG.E.U16 desc[UR14][R14.64], R11 ;  /* 0x0000000b0e005986 */ /* 0x0001e2000c10150e */
[----:B------:R-:W-:Y:S02]  /*3450*/  ISETP.LT.AND P1, PT, R36, UR7, !P0 ;  /* 0x0000000724007c0c */ /* 0x000fe4000c721270 */
[----:B------:R-:W-:-:S02]  /*3460*/  LEA.HI.X.SX32 R25, R52, R17, 0x1, P6 ;  /* 0x0000001134197211 */ /* 0x000fc400030f0eff */
[----:B--2---:R-:W-:Y:S02]  /*3470*/  PRMT R9, R8, 0x7632, R9 ;  /* 0x0000763208097816 */ /* 0x004fe40000000009 */
[C---:B------:R-:W-:Y:S01]  /*3480*/  ISETP.LT.AND P6, PT, R44.reuse, UR7, !P0 ;  /* 0x000000072c007c0c */ /* 0x040fe2000c7c1270 */
[----:B------:R-:W-:Y:S01]  /*3490*/  IMAD R44, R44, R3, RZ ;  /* 0x000000032c2c7224 */ /* 0x000fe200078e02ff */
[CC--:B------:R-:W-:Y:S01]  /*34a0*/  LEA R26, P5, R46.reuse, R16.reuse, 0x1 ;  /* 0x000000102e1a7211 */ /* 0x0c0fe200078a08ff */
[----:B------:R2:W-:Y:S01]  /*34b0*/  @P4 STG.E.U16 desc[UR14][R24.64], R9 ;  /* 0x0000000918004986 */ /* 0x0005e2000c10150e */
[----:B---3--:R-:W-:Y:S02]  /*34c0*/  PRMT R13, R9, 0x7632, R13 ;  /* 0x00007632090d7816 */ /* 0x008fe4000000000d */
[----:B------:R-:W-:Y:S02]  /*34d0*/  LEA.HI.X.SX32 R27, R46, R17, 0x1, P5 ;  /* 0x000000112e1b7211 */ /* 0x000fe400028f0eff */
[----:B------:R-:W-:-:S02]  /*34e0*/  LEA R8, P4, R44, R16, 0x1 ;  /* 0x000000102c087211 */ /* 0x000fc400078808ff */
[----:B0-----:R-:W-:Y:S01]  /*34f0*/  PRMT R11, R10, 0x7632, R11 ;  /* 0x000076320a0b7816 */ /* 0x001fe2000000000b */
[----:B------:R0:W-:Y:S01]  /*3500*/  @P3 STG.E.U16 desc[UR14][R26.64], R13 ;  /* 0x0000000d1a003986 */ /* 0x0001e2000c10150e */
[C---:B------:R-:W-:Y:S01]  /*3510*/  ISETP.LT.AND P3, PT, R38.reuse, UR7, !P0 ;  /* 0x0000000726007c0c */ /* 0x040fe2000c761270 */
[----:B------:R-:W-:Y:S01]  /*3520*/  IMAD R38, R38, R3, RZ ;  /* 0x0000000326267224 */ /* 0x000fe200078e02ff */
[----:B--2---:R-:W-:Y:S01]  /*3530*/  LEA.HI.X.SX32 R9, R44, R17, 0x1, P4 ;  /* 0x000000112c097211 */ /* 0x004fe200020f0eff */
[----:B------:R-:W-:Y:S01]  /*3540*/  IMAD R24, R3, 0x2, R18 ;  /* 0x0000000203187824 */ /* 0x000fe200078e0212 */
[----:B------:R-:W-:Y:S02]  /*3550*/  ISETP.LT.AND P4, PT, R61, UR7, !P0 ;  /* 0x000000073d007c0c */ /* 0x000fe4000c781270 */
[-C--:B------:R-:W-:Y:S01]  /*3560*/  LEA R12, P5, R38, R16.reuse, 0x1 ;  /* 0x00000010260c7211 */ /* 0x080fe200078a08ff */
[----:B------:R2:W-:Y:S01]  /*3570*/  @P6 STG.E.U16 desc[UR14][R8.64], R11 ;  /* 0x0000000b08006986 */ /* 0x0005e2000c10150e */
[----:B------:R-:W-:-:S02]  /*3580*/  LEA R10, P6, R18, R16, 0x1 ;  /* 0x00000010120a7211 */ /* 0x000fc400078c08ff */
[-C--:B0-----:R-:W-:Y:S02]  /*3590*/  LEA.HI.X.SX32 R13, R38, R17.reuse, 0x1, P5 ;  /* 0x00000011260d7211 */ /* 0x081fe400028f0eff */
[----:B------:R-:W-:Y:S02]  /*35a0*/  ISETP.LT.AND P5, PT, R59, UR7, !P0 ;  /* 0x000000073b007c0c */ /* 0x000fe4000c7a1270 */
[----:B--2---:R-:W-:Y:S02]  /*35b0*/  PRMT R9, R11, 0x7632, R9 ;  /* 0x000076320b097816 */ /* 0x004fe40000000009 */
[-C--:B------:R-:W-:Y:S01]  /*35c0*/  LEA.HI.X.SX32 R11, R18, R17.reuse, 0x1, P6 ;  /* 0x00000011120b7211 */ /* 0x080fe200030f0eff */
[----:B------:R-:W-:Y:S01]  /*35d0*/  IMAD R18, R3, 0x2, R24 ;  /* 0x0000000203127824 */ /* 0x000fe200078e0218 */
[CC--:B------:R-:W-:Y:S01]  /*35e0*/  LEA R14, P6, R24.reuse, R16.reuse, 0x1 ;  /* 0x00000010180e7211 */ /* 0x0c0fe200078c08ff */
[----:B------:R0:W-:Y:S01]  /*35f0*/  @P3 STG.E.U16 desc[UR14][R12.64], R9 ;  /* 0x000000090c003986 */ /* 0x0001e2000c10150e */
[----:B------:R-:W-:Y:S01]  /*3600*/  ISETP.LT.AND P3, PT, R57, UR7, !P0 ;  /* 0x0000000739007c0c */ /* 0x000fe2000c761270 */
[----:B------:R-:W-:Y:S01]  /*3610*/  IMAD R8, R3, 0x2, R18 ;  /* 0x0000000203087824 */ /* 0x000fe200078e0212 */
[----:B------:R-:W-:Y:S01]  /*3620*/  LEA.HI.X.SX32 R15, R24, R17, 0x1, P6 ;  /* 0x00000011180f7211 */ /* 0x000fe200030f0eff */
[----:B-1----:R-:W-:Y:S01]  /*3630*/  @P4 STG.E.U16 desc[UR14][R10.64], R4 ;  /* 0x000000040a004986 */ /* 0x002fe2000c10150e */
[----:B------:R-:W-:-:S02]  /*3640*/  LEA R24, P6, R18, R16, 0x1 ;  /* 0x0000001012187211 */ /* 0x000fc400078c08ff */
[----:B------:R-:W-:Y:S01]  /*3650*/  ISETP.LT.AND P4, PT, R55, UR7, !P0 ;  /* 0x0000000737007c0c */ /* 0x000fe2000c781270 */
[----:B------:R1:W-:Y:S01]  /*3660*/  @P5 STG.E.U16 desc[UR14][R14.64], R5 ;  /* 0x000000050e005986 */ /* 0x0003e2000c10150e */
[-C--:B------:R-:W-:Y:S01]  /*3670*/  LEA.HI.X.SX32 R25, R18, R17.reuse, 0x1, P6 ;  /* 0x0000001112197211 */ /* 0x080fe200030f0eff */
[----:B------:R-:W-:Y:S01]  /*3680*/  IMAD R18, R3, 0x2, R8 ;  /* 0x0000000203127824 */ /* 0x000fe200078e0208 */
[----:B------:R-:W-:Y:S02]  /*3690*/  ISETP.LT.AND P5, PT, R53, UR7, !P0 ;  /* 0x0000000735007c0c */ /* 0x000fe4000c7a1270 */
[C---:B0-----:R-:W-:Y:S01]  /*36a0*/  LEA R12, P6, R8.reuse, R16, 0x1 ;  /* 0x00000010080c7211 */ /* 0x041fe200078c08ff */
[----:B------:R-:W-:Y:S01]  /*36b0*/  @P3 STG.E.U16 desc[UR14][R24.64], R6 ;  /* 0x0000000618003986 */ /* 0x000fe2000c10150e */
[----:B------:R-:W-:Y:S01]  /*36c0*/  IMAD R28, R3, 0x2, R18 ;  /* 0x00000002031c7824 */ /* 0x000fe200078e0212 */
[----:B------:R-:W-:Y:S02]  /*36d0*/  ISETP.LT.AND P3, PT, R47, UR7, !P0 ;  /* 0x000000072f007c0c */ /* 0x000fe4000c761270 */
[----:B------:R-:W-:-:S02]  /*36e0*/  LEA.HI.X.SX32 R13, R8, R17, 0x1, P6 ;  /* 0x00000011080d7211 */ /* 0x000fc400030f0eff */
[----:B------:R-:W0:Y:S01]  /*36f0*/  LDS.128 R8, [R22] ;  /* 0x0000000016087984 */ /* 0x000e220000000c00 */
[-C--:B------:R-:W-:Y:S02]  /*3700*/  LEA R26, P6, R18, R16.reuse, 0x1 ;  /* 0x00000010121a7211 */ /* 0x080fe400078c08ff */
[----:B-1----:R-:W-:Y:S01]  /*3710*/  PRMT R15, R4, 0x7632, R15 ;  /* 0x00007632040f7816 */ /* 0x002fe2000000000f */
[----:B------:R-:W-:Y:S01]  /*3720*/  VIADD R4, R23, 0x2e ;  /* 0x0000002e17047836 */ /* 0x000fe20000000000 */
[----:B------:R-:W-:Y:S01]  /*3730*/  LEA.HI.X.SX32 R27, R18, R17, 0x1, P6 ;  /* 0x00000011121b7211 */ /* 0x000fe200030f0eff */
[----:B------:R1:W-:Y:S01]  /*3740*/  @P4 STG.E.U16 desc[UR14][R12.64], R7 ;  /* 0x000000070c004986 */ /* 0x0003e2000c10150e */
[----:B------:R-:W-:Y:S01]  /*3750*/  LEA R14, P6, R28, R16, 0x1 ;  /* 0x000000101c0e7211 */ /* 0x000fe200078c08ff */
[----:B------:R-:W-:Y:S01]  /*3760*/  IMAD R18, R3, 0x2, R28 ;  /* 0x0000000203127824 */ /* 0x000fe200078e021c */
[----:B------:R-:W-:Y:S01]  /*3770*/  ISETP.LT.AND P4, PT, R39, UR7, !P0 ;  /* 0x0000000727007c0c */ /* 0x000fe2000c781270 */
[----:B------:R2:W-:Y:S01]  /*3780*/  @P5 STG.E.U16 desc[UR14][R26.64], R15 ;  /* 0x0000000f1a005986 */ /* 0x0005e2000c10150e */
[----:B------:R-:W-:Y:S01]  /*3790*/  PRMT R5, R5, 0x7632, R5 ;  /* 0x0000763205057816 */ /* 0x000fe20000000005 */
[C---:B------:R-:W-:Y:S01]  /*37a0*/  IMAD R21, R4.reuse, R3, RZ ;  /* 0x0000000304157224 */ /* 0x040fe200078e02ff */
[----:B------:R-:W-:-:S02]  /*37b0*/  ISETP.LT.AND P5, PT, R4, UR7, !P0 ;  /* 0x0000000704007c0c */ /* 0x000fc4000c7a1270 */
[----:B-1----:R-:W-:Y:S02]  /*37c0*/  PRMT R7, R6, 0x7632, R7 ;  /* 0x0000763206077816 */ /* 0x002fe40000000007 */
[----:B--2---:R-:W-:Y:S02]  /*37d0*/  LEA.HI.X.SX32 R15, R28, R17, 0x1, P6 ;  /* 0x000000111c0f7211 */ /* 0x004fe400030f0eff */
[----:B------:R-:W-:-:S03]  /*37e0*/  LEA R4, P6, R18, R16, 0x1 ;  /* 0x0000001012047211 */ /* 0x000fc600078c08ff */
[----:B------:R1:W-:Y:S01]  /*37f0*/  @P3 STG.E.U16 desc[UR14][R14.64], R5 ;  /* 0x000000050e003986 */ /* 0x0003e2000c10150e */
[----:B------:R-:W-:Y:S02]  /*3800*/  ISETP.LT.AND P3, PT, R37, UR7, !P0 ;  /* 0x0000000725007c0c */ /* 0x000fe4000c761270 */
[----:B-1----:R-:W-:Y:S01]  /*3810*/  LEA.HI.X.SX32 R5, R18, R17, 0x1, P6 ;  /* 0x0000001112057211 */ /* 0x002fe200030f0eff */
[----:B------:R-:W-:Y:S01]  /*3820*/  IMAD R18, R3, 0x4, R18 ;  /* 0x0000000403127824 */ /* 0x000fe200078e0212 */
[-C--:B------:R-:W-:Y:S02]  /*3830*/  LEA R12, P6, R21, R16.reuse, 0x1 ;  /* 0x00000010150c7211 */ /* 0x080fe400078c08ff */
[----:B------:R-:W-:Y:S01]  /*3840*/  PRMT R15, R7, 0x7632, R15 ;  /* 0x00007632070f7816 */ /* 0x000fe2000000000f */
[----:B------:R1:W-:Y:S01]  /*3850*/  @P4 STG.E.U16 desc[UR14][R4.64], R7 ;  /* 0x0000000704004986 */ /* 0x0003e2000c10150e */
[----:B------:R-:W-:Y:S01]  /*3860*/  IMAD R22, R3, 0x2, R18 ;  /* 0x0000000203167824 */ /* 0x000fe200078e0212 */
[----:B------:R-:W-:-:S02]  /*3870*/  LEA R6, P4, R18, R16, 0x1 ;  /* 0x0000001012067211 */ /* 0x000fc400078808ff */
[----:B------:R-:W-:Y:S02]  /*3880*/  LEA.HI.X.SX32 R13, R21, R17, 0x1, P6 ;  /* 0x00000011150d7211 */ /* 0x000fe400030f0eff */
[----:B------:R-:W-:-:S03]  /*3890*/  LEA R14, P6, R22, R16, 0x1 ;  /* 0x00000010160e7211 */ /* 0x000fc600078c08ff */
[----:B------:R2:W-:Y:S01]  /*38a0*/  @P5 STG.E.U16 desc[UR14][R12.64], R15 ;  /* 0x0000000f0c005986 */ /* 0x0005e2000c10150e */
[----:B------:R-:W-:Y:S01]  /*38b0*/  ISETP.LT.AND P5, PT, R20, UR7, !P0 ;  /* 0x0000000714007c0c */ /* 0x000fe2000c7a1270 */
[----:B------:R-:W-:Y:S01]  /*38c0*/  VIADD R20, R23, 0x3e ;  /* 0x0000003e17147836 */ /* 0x000fe20000000000 */
[----:B-1----:R-:W-:Y:S01]  /*38d0*/  LEA.HI.X.SX32 R7, R18, R17, 0x1, P4 ;  /* 0x0000001112077211 */ /* 0x002fe200020f0eff */
[----:B------:R-:W-:Y:S01]  /*38e0*/  IMAD R18, R3, 0x2, R22 ;  /* 0x0000000203127824 */ /* 0x000fe200078e0216 */
[----:B------:R-:W-:Y:S01]  /*38f0*/  ISETP.LT.AND P4, PT, R19, UR7, !P0 ;  /* 0x0000000713007c0c */ /* 0x000fe2000c781270 */
[----:B------:R-:W-:Y:S02]  /*3900*/  IMAD R21, R20, R3, RZ ;  /* 0x0000000314157224 */ /* 0x000fe400078e02ff */
[----:B0-----:R-:W-:Y:S01]  /*3910*/  @P3 STG.E.U16 desc[UR14][R6.64], R8 ;  /* 0x0000000806003986 */ /* 0x001fe2000c10150e */
[----:B--2---:R-:W-:Y:S01]  /*3920*/  LEA.HI.X.SX32 R15, R22, R17, 0x1, P6 ;  /* 0x00000011160f7211 */ /* 0x004fe200030f0eff */
[----:B------:R-:W-:-:S04]  /*3930*/  IMAD R22, R3, 0x2, R18 ;  /* 0x0000000203167824 */ /* 0x000fc800078e0212 */
[C---:B------:R-:W-:Y:S01]  /*3940*/  IMAD R24, R3.reuse, 0x2, R22 ;  /* 0x0000000203187824 */ /* 0x040fe200078e0216 */
[----:B------:R0:W-:Y:S01]  /*3950*/  @P1 STG.E.U16 desc[UR14][R14.64], R9 ;  /* 0x000000090e001986 */ /* 0x0001e2000c10150e */
[-C--:B------:R-:W-:Y:S02]  /*3960*/  LEA R4, P1, R18, R16.reuse, 0x1 ;  /* 0x0000001012047211 */ /* 0x080fe400078208ff */
[C---:B------:R-:W-:Y:S01]  /*3970*/  IMAD R26, R3.reuse, 0x2, R24 ;  /* 0x00000002031a7824 */ /* 0x040fe200078e0218 */
[-C--:B------:R-:W-:Y:S02]  /*3980*/  LEA R12, P3, R22, R16.reuse, 0x1 ;  /* 0x00000010160c7211 */ /* 0x080fe400078608ff */
[-C--:B------:R-:W-:Y:S01]  /*3990*/  LEA.HI.X.SX32 R5, R18, R17.reuse, 0x1, P1 ;  /* 0x0000001112057211 */ /* 0x080fe200008f0eff */
[----:B------:R-:W-:Y:S01]  /*39a0*/  IMAD R3, R3, 0x2, R26 ;  /* 0x0000000203037824 */ /* 0x000fe200078e021a */
[----:B------:R-:W-:Y:S02]  /*39b0*/  LEA R18, P1, R24, R16, 0x1 ;  /* 0x0000001018127211 */ /* 0x000fe400078208ff */
[-C--:B------:R-:W-:Y:S01]  /*39c0*/  LEA.HI.X.SX32 R13, R22, R17.reuse, 0x1, P3 ;  /* 0x00000011160d7211 */ /* 0x080fe200018f0eff */
[----:B------:R1:W-:Y:S01]  /*39d0*/  @P5 STG.E.U16 desc[UR14][R4.64], R10 ;  /* 0x0000000a04005986 */ /* 0x0003e2000c10150e */
[----:B------:R-:W-:-:S02]  /*39e0*/  LEA.HI.X.SX32 R19, R24, R17, 0x1, P1 ;  /* 0x0000001118137211 */ /* 0x000fc400008f0eff */
[CC--:B0-----:R-:W-:Y:S01]  /*39f0*/  LEA R14, P1, R3.reuse, R16.reuse, 0x1 ;  /* 0x00000010030e7211 */ /* 0x0c1fe200078208ff */
[----:B------:R1:W-:Y:S01]  /*3a00*/  @P4 STG.E.U16 desc[UR14][R12.64], R11 ;  /* 0x0000000b0c004986 */ /* 0x0003e2000c10150e */
[----:B------:R-:W-:Y:S02]  /*3a10*/  ISETP.LT.AND P3, PT, R2, UR7, !P0 ;  /* 0x0000000702007c0c */ /* 0x000fe4000c761270 */
[----:B------:R-:W-:Y:S02]  /*3a20*/  LEA.HI.X.SX32 R15, R3, R17, 0x1, P1 ;  /* 0x00000011030f7211 */ /* 0x000fe400008f0eff */
[----:B------:R-:W-:Y:S02]  /*3a30*/  ISETP.LT.AND P1, PT, R0, UR7, !P0 ;  /* 0x0000000700007c0c */ /* 0x000fe4000c721270 */
[----:B------:R-:W-:Y:S02]  /*3a40*/  ISETP.LT.AND P0, PT, R20, UR7, !P0 ;  /* 0x0000000714007c0c */ /* 0x000fe4000c701270 */
[----:B------:R-:W-:-:S02]  /*3a50*/  LEA R6, P6, R26, R16, 0x1 ;  /* 0x000000101a067211 */ /* 0x000fc400078c08ff */
[----:B------:R-:W-:Y:S02]  /*3a60*/  PRMT R9, R8, 0x7632, R9 ;  /* 0x0000763208097816 */ /* 0x000fe40000000009 */
[-C--:B------:R-:W-:Y:S02]  /*3a70*/  LEA.HI.X.SX32 R7, R26, R17.reuse, 0x1, P6 ;  /* 0x000000111a077211 */ /* 0x080fe400030f0eff */
[----:B------:R-:W-:Y:S01]  /*3a80*/  PRMT R3, R9, 0x7632, R3 ;  /* 0x0000763209037816 */ /* 0x000fe20000000003 */
[----:B------:R1:W-:Y:S01]  /*3a90*/  @P3 STG.E.U16 desc[UR14][R18.64], R9 ;  /* 0x0000000912003986 */ /* 0x0003e2000c10150e */
[----:B------:R-:W-:Y:S02]  /*3aa0*/  PRMT R0, R10, 0x7632, R0 ;  /* 0x000076320a007816 */ /* 0x000fe40000000000 */
[C---:B------:R-:W-:Y:S01]  /*3ab0*/  LEA R16, P6, R21.reuse, R16, 0x1 ;  /* 0x0000001015107211 */ /* 0x040fe200078c08ff */
[----:B------:R1:W-:Y:S03]  /*3ac0*/  @P2 STG.E.U16 desc[UR14][R6.64], R3 ;  /* 0x0000000306002986 */ /* 0x0003e6000c10150e */
[----:B------:R-:W-:Y:S01]  /*3ad0*/  LEA.HI.X.SX32 R17, R21, R17, 0x1, P6 ;  /* 0x0000001115117211 */ /* 0x000fe200030f0eff */
[----:B------:R1:W-:Y:S01]  /*3ae0*/  @P1 STG.E.U16 desc[UR14][R14.64], R0 ;  /* 0x000000000e001986 */ /* 0x0003e2000c10150e */
[----:B------:R-:W-:Y:S07]  /*3af0*/  @!P0 EXIT ;  /* 0x000000000000894d */ /* 0x000fee0003800000 */
[----:B------:R-:W-:-:S05]  /*3b00*/  PRMT R8, R11, 0x7632, R8 ;  /* 0x000076320b087816 */ /* 0x000fca0000000008 */
[----:B------:R-:W-:Y:S01]  /*3b10*/  STG.E.U16 desc[UR14][R16.64], R8 ;  /* 0x0000000810007986 */ /* 0x000fe2000c10150e */
[----:B------:R-:W-:Y:S05]  /*3b20*/  EXIT ;  /* 0x000000000000794d */ /* 0x000fea0003800000 */
.L_x_2:
[----:B------:R-:W-:-:S00]  /*3b30*/  BRA `(.L_x_2) ;  /* 0xfffffffc00fc7947 */ /* 0x000fc0000383ffff */
[----:B------:R-:W-:-:S00]  /*3b40*/  NOP ;  /* 0x0000000000007918 */ /* 0x000fc00000000000 */
        /* <DEDUP_REMOVED lines=11> */
.L_x_3:


//--------------------- .nv.shared.matmul_kernel  --------------------------
	.section	.nv.shared.matmul_kernel,"aw",@nobits
	.sectionflags	@""
	.align	16
	.zero		1024


//--------------------- .nv.shared.reserved.0     --------------------------
	.section	.nv.shared.reserved.0,"aw",@nobits
	.weak		__nv_reservedSMEM_offset_0_alias
	.size		__nv_reservedSMEM_offset_0_alias, 0, 0
	.other		__nv_reservedSMEM_offset_0_alias,@"STO_CUDA_RESERVED_SHARED STV_DEFAULT"
__nv_reservedSMEM_offset_0_alias:
	.zero		0


//--------------------- .nv.constant0.matmul_kernel --------------------------
	.section	.nv.constant0.matmul_kernel,"a",@progbits
	.sectionflags	@""
	.align	4
.nv.constant0.matmul_kernel:
	.zero		608


//--------------------- SYMBOLS --------------------------

	.type		.nv.reservedSmem.offset0,@object
	.size		.nv.reservedSmem.offset0,0x4
